// auto-generated by cutlass_sweep.gemm — config: {"arch": "sm_100", "cluster_m": 2, "cluster_n": 2, "dtype": "int8", "stages": 4, "tile_k": 32, "tile_m": 64, "tile_n": 128}
#include "cutlass/cutlass.h"
#include "cutlass/gemm/collective/collective_builder.hpp"
#include "cutlass/gemm/device/gemm_universal_adapter.h"
#include "cutlass/gemm/kernel/gemm_universal.hpp"
#include "cutlass/epilogue/collective/collective_builder.hpp"

using ElemA = int8_t;
using ElemB = int8_t;
using ElemCD = int8_t;
using Acc  = int32_t;
using TileShape    = cute::Shape<cute::_64, cute::_128, cute::_32>;
using ClusterShape = cute::Shape<cute::_2, cute::_2, cute::_1>;

using CollectiveEpilogue = typename cutlass::epilogue::collective::CollectiveBuilder<
    cutlass::arch::Sm100, cutlass::arch::OpClassTensorOp,
    TileShape, ClusterShape,
    cutlass::epilogue::collective::EpilogueTileAuto,
    Acc, Acc,
    ElemCD, cutlass::layout::RowMajor, 128 / cutlass::sizeof_bits<ElemCD>::value,
    ElemCD, cutlass::layout::RowMajor, 128 / cutlass::sizeof_bits<ElemCD>::value,
    cutlass::epilogue::collective::EpilogueScheduleAuto
  >::CollectiveOp;

using CollectiveMainloop = typename cutlass::gemm::collective::CollectiveBuilder<
    cutlass::arch::Sm100, cutlass::arch::OpClassTensorOp,
    ElemA, cutlass::layout::RowMajor, 128 / cutlass::sizeof_bits<ElemA>::value,
    ElemB, cutlass::layout::ColumnMajor, 128 / cutlass::sizeof_bits<ElemB>::value,
    Acc,
    TileShape, ClusterShape,
    cutlass::gemm::collective::StageCount<4>,
    cutlass::gemm::collective::KernelScheduleAuto
  >::CollectiveOp;

using GemmKernel = cutlass::gemm::kernel::GemmUniversal<
    cute::Shape<int,int,int,int>,
    CollectiveMainloop,
    CollectiveEpilogue
>;
using Gemm = cutlass::gemm::device::GemmUniversalAdapter<GemmKernel>;

// Force the device kernel symbol into the cubin without needing a host main.
auto* _anchor = &cutlass::device_kernel<GemmKernel>;


// ===== COMPILED SASS (sm_100a) =====

	.target	sm_100a

	.elftype	@"ET_EXEC"


//--------------------- .note.nv.tkinfo           --------------------------
	.section	.note.nv.tkinfo,"",@"SHT_NOTE"
	.sectionflags	@"SHF_NOTE_NV_TKINFO"
	.tkinfo
        /*0018*/ 	.word	0x00000002
        /*0030*/ 	.string	""
        /*0030*/ 	.string	"ptxas"
        /*0030*/ 	.string	"Cuda compilation tools, release 13.0, V13.0.88"
        /*0030*/ 	.string	"Build cuda_13.0.r13.0/compiler.36424714_0"
        /*0030*/ 	.string	"-arch sm_100a -m 64 "



//--------------------- .note.nv.cuinfo           --------------------------
	.section	.note.nv.cuinfo,"",@"SHT_NOTE"
	.sectionflags	@"SHF_NOTE_NV_CUINFO"
        /*0018*/ 	.short	0x0002
        /*001a*/ 	.short	0x0064
        /*001c*/ 	.short	0x0082
	.zero		2


//--------------------- .nv.info                  --------------------------
	.section	.nv.info,"",@"SHT_CUDA_INFO"
	.align	4


	//----- nvinfo : EIATTR_REGCOUNT
	.align		4
        /*0000*/ 	.byte	0x04, 0x2f
        /*0002*/ 	.short	(.L_19 - .L_18)
	.align		4
.L_18:
        /*0004*/ 	.word	index@(_ZN7cutlass13device_kernelINS_4gemm6kernel13GemmUniversalIN4cute5tupleIJiiiiEEENS1_10collective13CollectiveMmaINS1_35MainloopSm100TmaUmmaWarpSpecializedILi4ELi2ELi4ENS5_IJNS4_1CILi2EEESB_NSA_ILi1EEEEEEEENS5_IJNSA_ILi64EEENSA_ILi128EEENSA_ILi32EEEEEEaNS5_IJlSC_lEEEaSJ_NS4_8TiledMMAINS4_8MMA_AtomIJNS4_15SM100_MMA_S8_SSIaaiLi64ELi128ELNS4_4UMMA5MajorE0ELSO_0ELNSN_8SaturateE0EEEEEENS4_6LayoutINS5_IJSC_SC_SC_EEENS5_IJNSA_ILi0EEESU_SU_EEEEENS5_IJNS4_10UnderscoreESX_SX_EEEEENS4_23SM90_TMA_LOAD_MULTICASTENS4_14ComposedLayoutINS4_7SwizzleILi1ELi4ELi3EEENS4_18smem_ptr_flag_bitsILi8EEENSS_INS5_IJNSA_ILi8EEESH_EEENS5_IJSH_SC_EEEEEEEvNS4_8identityES10_S1A_vS1B_EENS_8epilogue10collective18CollectiveEpilogueINS1D_23Sm100TmaWarpSpecializedILi2ELi2ELi32ELb0ELb0EEEJSI_NS5_IJNSS_ISF_SC_EES1I_EEEaSJ_aSJ_NS1D_6fusion15FusionCallbacksIS1H_NS1K_17LinearCombinationIaiaiLNS_15FloatRoundStyleE2EEESI_S1J_JEEENS4_5SM1004TMEM4LOAD26SM100_TMEM_LOAD_16dp32b32xENS4_13SM90_TMA_LOADENS11_INS12_ILi2ELi4ELi3EEES15_NSS_INS5_IJS16_SF_EEENS5_IJSF_SC_EEEEEEENS4_39AutoVectorizingCopyWithAssumedAlignmentILi128EEENS4_14SM90_TMA_STOREES1Z_S21_S21_EEEvvEEEEvNT_6ParamsE)
        /*0008*/ 	.word	0x0000005a


	//----- nvinfo : EIATTR_FRAME_SIZE
	.align		4
.L_19:
        /*000c*/ 	.byte	0x04, 0x11
        /*000e*/ 	.short	(.L_21 - .L_20)
	.align		4
.L_20:
        /*0010*/ 	.word	index@($__internal_2_$__cuda_sm10x_tcgen05_guardrail_trap_unallocated_columns_being_dealloced)
        /*0014*/ 	.word	0x00000000


	//----- nvinfo : EIATTR_FRAME_SIZE
	.align		4
.L_21:
        /*0018*/ 	.byte	0x04, 0x11
        /*001a*/ 	.short	(.L_23 - .L_22)
	.align		4
.L_22:
        /*001c*/ 	.word	index@($__internal_1_$__cuda_sm10x_tcgen05_guardrail_trap_phase_invalid_during_alloc)
        /*0020*/ 	.word	0x00000000


	//----- nvinfo : EIATTR_FRAME_SIZE
	.align		4
.L_23:
        /*0024*/ 	.byte	0x04, 0x11
        /*0026*/ 	.short	(.L_25 - .L_24)
	.align		4
.L_24:
        /*0028*/ 	.word	index@($__internal_0_$__cuda_sm10x_tcgen05_guardrail_trap_col_being_dealloced_not_returned_by_alloc)
        /*002c*/ 	.word	0x00000000


	//----- nvinfo : EIATTR_FRAME_SIZE
	.align		4
.L_25:
        /*0030*/ 	.byte	0x04, 0x11
        /*0032*/ 	.short	(.L_27 - .L_26)
	.align		4
.L_26:
        /*0034*/ 	.word	index@(_ZN7cutlass13device_kernelINS_4gemm6kernel13GemmUniversalIN4cute5tupleIJiiiiEEENS1_10collective13CollectiveMmaINS1_35MainloopSm100TmaUmmaWarpSpecializedILi4ELi2ELi4ENS5_IJNS4_1CILi2EEESB_NSA_ILi1EEEEEEEENS5_IJNSA_ILi64EEENSA_ILi128EEENSA_ILi32EEEEEEaNS5_IJlSC_lEEEaSJ_NS4_8TiledMMAINS4_8MMA_AtomIJNS4_15SM100_MMA_S8_SSIaaiLi64ELi128ELNS4_4UMMA5MajorE0ELSO_0ELNSN_8SaturateE0EEEEEENS4_6LayoutINS5_IJSC_SC_SC_EEENS5_IJNSA_ILi0EEESU_SU_EEEEENS5_IJNS4_10UnderscoreESX_SX_EEEEENS4_23SM90_TMA_LOAD_MULTICASTENS4_14ComposedLayoutINS4_7SwizzleILi1ELi4ELi3EEENS4_18smem_ptr_flag_bitsILi8EEENSS_INS5_IJNSA_ILi8EEESH_EEENS5_IJSH_SC_EEEEEEEvNS4_8identityES10_S1A_vS1B_EENS_8epilogue10collective18CollectiveEpilogueINS1D_23Sm100TmaWarpSpecializedILi2ELi2ELi32ELb0ELb0EEEJSI_NS5_IJNSS_ISF_SC_EES1I_EEEaSJ_aSJ_NS1D_6fusion15FusionCallbacksIS1H_NS1K_17LinearCombinationIaiaiLNS_15FloatRoundStyleE2EEESI_S1J_JEEENS4_5SM1004TMEM4LOAD26SM100_TMEM_LOAD_16dp32b32xENS4_13SM90_TMA_LOADENS11_INS12_ILi2ELi4ELi3EEES15_NSS_INS5_IJS16_SF_EEENS5_IJSF_SC_EEEEEEENS4_39AutoVectorizingCopyWithAssumedAlignmentILi128EEENS4_14SM90_TMA_STOREES1Z_S21_S21_EEEvvEEEEvNT_6ParamsE)
        /*0038*/ 	.word	0x00000000


	//----- nvinfo : EIATTR_MIN_STACK_SIZE
	.align		4
.L_27:
        /*003c*/ 	.byte	0x04, 0x12
        /*003e*/ 	.short	(.L_29 - .L_28)
	.align		4
.L_28:
        /*0040*/ 	.word	index@(_ZN7cutlass13device_kernelINS_4gemm6kernel13GemmUniversalIN4cute5tupleIJiiiiEEENS1_10collective13CollectiveMmaINS1_35MainloopSm100TmaUmmaWarpSpecializedILi4ELi2ELi4ENS5_IJNS4_1CILi2EEESB_NSA_ILi1EEEEEEEENS5_IJNSA_ILi64EEENSA_ILi128EEENSA_ILi32EEEEEEaNS5_IJlSC_lEEEaSJ_NS4_8TiledMMAINS4_8MMA_AtomIJNS4_15SM100_MMA_S8_SSIaaiLi64ELi128ELNS4_4UMMA5MajorE0ELSO_0ELNSN_8SaturateE0EEEEEENS4_6LayoutINS5_IJSC_SC_SC_EEENS5_IJNSA_ILi0EEESU_SU_EEEEENS5_IJNS4_10UnderscoreESX_SX_EEEEENS4_23SM90_TMA_LOAD_MULTICASTENS4_14ComposedLayoutINS4_7SwizzleILi1ELi4ELi3EEENS4_18smem_ptr_flag_bitsILi8EEENSS_INS5_IJNSA_ILi8EEESH_EEENS5_IJSH_SC_EEEEEEEvNS4_8identityES10_S1A_vS1B_EENS_8epilogue10collective18CollectiveEpilogueINS1D_23Sm100TmaWarpSpecializedILi2ELi2ELi32ELb0ELb0EEEJSI_NS5_IJNSS_ISF_SC_EES1I_EEEaSJ_aSJ_NS1D_6fusion15FusionCallbacksIS1H_NS1K_17LinearCombinationIaiaiLNS_15FloatRoundStyleE2EEESI_S1J_JEEENS4_5SM1004TMEM4LOAD26SM100_TMEM_LOAD_16dp32b32xENS4_13SM90_TMA_LOADENS11_INS12_ILi2ELi4ELi3EEES15_NSS_INS5_IJS16_SF_EEENS5_IJSF_SC_EEEEEEENS4_39AutoVectorizingCopyWithAssumedAlignmentILi128EEENS4_14SM90_TMA_STOREES1Z_S21_S21_EEEvvEEEEvNT_6ParamsE)
        /*0044*/ 	.word	0x00000000
.L_29:


//--------------------- .nv.compat                --------------------------
	.section	.nv.compat,"",@"SHT_CUDA_COMPAT_INFO"
	.align	4
        /*0000*/ 	.byte	0x02, 0x09, 0x01, 0x00, 0x02, 0x02, 0x03, 0x00, 0x02, 0x05, 0x06, 0x00, 0x03, 0x07, 0x01, 0x01
        /*0010*/ 	.byte	0x02, 0x03, 0x01, 0x00, 0x02, 0x06, 0x01, 0x00, 0x04, 0x0b, 0x08, 0x00, 0x01, 0x00, 0x00, 0x00
        /*0020*/ 	.byte	0x00, 0x00, 0x00, 0x00


//--------------------- .nv.info._ZN7cutlass13device_kernelINS_4gemm6kernel13GemmUniversalIN4cute5tupleIJiiiiEEENS1_10collective13CollectiveMmaINS1_35MainloopSm100TmaUmmaWarpSpecializedILi4ELi2ELi4ENS5_IJNS4_1CILi2EEESB_NSA_ILi1EEEEEEEENS5_IJNSA_ILi64EEENSA_ILi128EEENSA_ILi32EEEEEEaNS5_IJlSC_lEEEaSJ_NS4_8TiledMMAINS4_8MMA_AtomIJNS4_15SM100_MMA_S8_SSIaaiLi64ELi128ELNS4_4UMMA5MajorE0ELSO_0ELNSN_8SaturateE0EEEEEENS4_6LayoutINS5_IJSC_SC_SC_EEENS5_IJNSA_ILi0EEESU_SU_EEEEENS5_IJNS4_10UnderscoreESX_SX_EEEEENS4_23SM90_TMA_LOAD_MULTICASTENS4_14ComposedLayoutINS4_7SwizzleILi1ELi4ELi3EEENS4_18smem_ptr_flag_bitsILi8EEENSS_INS5_IJNSA_ILi8EEESH_EEENS5_IJSH_SC_EEEEEEEvNS4_8identityES10_S1A_vS1B_EENS_8epilogue10collective18CollectiveEpilogueINS1D_23Sm100TmaWarpSpecializedILi2ELi2ELi32ELb0ELb0EEEJSI_NS5_IJNSS_ISF_SC_EES1I_EEEaSJ_aSJ_NS1D_6fusion15FusionCallbacksIS1H_NS1K_17LinearCombinationIaiaiLNS_15FloatRoundStyleE2EEESI_S1J_JEEENS4_5SM1004TMEM4LOAD26SM100_TMEM_LOAD_16dp32b32xENS4_13SM90_TMA_LOADENS11_INS12_ILi2ELi4ELi3EEES15_NSS_INS5_IJS16_SF_EEENS5_IJSF_SC_EEEEEEENS4_39AutoVectorizingCopyWithAssumedAlignmentILi128EEENS4_14SM90_TMA_STOREES1Z_S21_S21_EEEvvEEEEvNT_6ParamsE --------------------------
	.section	.nv.info._ZN7cutlass13device_kernelINS_4gemm6kernel13GemmUniversalIN4cute5tupleIJiiiiEEENS1_10collective13CollectiveMmaINS1_35MainloopSm100TmaUmmaWarpSpecializedILi4ELi2ELi4ENS5_IJNS4_1CILi2EEESB_NSA_ILi1EEEEEEEENS5_IJNSA_ILi64EEENSA_ILi128EEENSA_ILi32EEEEEEaNS5_IJlSC_lEEEaSJ_NS4_8TiledMMAINS4_8MMA_AtomIJNS4_15SM100_MMA_S8_SSIaaiLi64ELi128ELNS4_4UMMA5MajorE0ELSO_0ELNSN_8SaturateE0EEEEEENS4_6LayoutINS5_IJSC_SC_SC_EEENS5_IJNSA_ILi0EEESU_SU_EEEEENS5_IJNS4_10UnderscoreESX_SX_EEEEENS4_23SM90_TMA_LOAD_MULTICASTENS4_14ComposedLayoutINS4_7SwizzleILi1ELi4ELi3EEENS4_18smem_ptr_flag_bitsILi8EEENSS_INS5_IJNSA_ILi8EEESH_EEENS5_IJSH_SC_EEEEEEEvNS4_8identityES10_S1A_vS1B_EENS_8epilogue10collective18CollectiveEpilogueINS1D_23Sm100TmaWarpSpecializedILi2ELi2ELi32ELb0ELb0EEEJSI_NS5_IJNSS_ISF_SC_EES1I_EEEaSJ_aSJ_NS1D_6fusion15FusionCallbacksIS1H_NS1K_17LinearCombinationIaiaiLNS_15FloatRoundStyleE2EEESI_S1J_JEEENS4_5SM1004TMEM4LOAD26SM100_TMEM_LOAD_16dp32b32xENS4_13SM90_TMA_LOADENS11_INS12_ILi2ELi4ELi3EEES15_NSS_INS5_IJS16_SF_EEENS5_IJSF_SC_EEEEEEENS4_39AutoVectorizingCopyWithAssumedAlignmentILi128EEENS4_14SM90_TMA_STOREES1Z_S21_S21_EEEvvEEEEvNT_6ParamsE,"",@"SHT_CUDA_INFO"
	.sectionflags	@""
	.align	4


	//----- nvinfo : EIATTR_CUDA_API_VERSION
	.align		4
        /*0000*/ 	.byte	0x04, 0x37
        /*0002*/ 	.short	(.L_31 - .L_30)
.L_30:
        /*0004*/ 	.word	0x00000082


	//----- nvinfo : EIATTR_KPARAM_INFO
	.align		4
.L_31:
        /*0008*/ 	.byte	0x04, 0x17
        /*000a*/ 	.short	(.L_33 - .L_32)
.L_32:
        /*000c*/ 	.word	0x00000000
        /*0010*/ 	.short	0x0000
        /*0012*/ 	.short	0x0000
        /*0014*/ 	.byte	0x00, 0xf0, 0x01, 0x20


	//----- nvinfo : EIATTR_AT_ENTRY_FRAGMENTS
	.align		4
.L_33:
        /*0018*/ 	.byte	0x04, 0x4f
        /*001a*/ 	.short	(.L_35 - .L_34)


	//   ....[0]....
.L_34:
        /*001c*/ 	.word	0x00000006


	//----- nvinfo : EIATTR_RESERVED_SMEM_USED
	.align		4
.L_35:
        /*0020*/ 	.byte	0x01, 0x41
	.zero		2


	//----- nvinfo : EIATTR_SPARSE_MMA_MASK
	.align		4
        /*0024*/ 	.byte	0x03, 0x50
        /*0026*/ 	.short	0x0000


	//----- nvinfo : EIATTR_TCGEN05_1CTA_USED
	.align		4
        /*0028*/ 	.byte	0x01, 0x51
	.zero		2


	//----- nvinfo : EIATTR_MAXREG_COUNT
	.align		4
        /*002c*/ 	.byte	0x03, 0x1b
        /*002e*/ 	.short	0x00ff


	//----- nvinfo : EIATTR_NUM_BARRIERS
	.align		4
        /*0030*/ 	.byte	0x02, 0x4c
        /*0032*/ 	.byte	0x07
	.zero		1


	//----- nvinfo : EIATTR_EXTERNS
	.align		4
        /*0034*/ 	.byte	0x04, 0x0f
        /*0036*/ 	.short	(.L_37 - .L_36)


	//   ....[0]....
	.align		4
.L_36:
        /*0038*/ 	.word	index@(__assertfail)


	//----- nvinfo : EIATTR_MERCURY_ISA_VERSION
	.align		4
.L_37:
        /*003c*/ 	.byte	0x03, 0x5f
        /*003e*/ 	.short	0x0101


	//----- nvinfo : EIATTR_INT_WARP_WIDE_INSTR_OFFSETS
	.align		4
        /*0040*/ 	.byte	0x04, 0x31
        /*0042*/ 	.short	(.L_39 - .L_38)


	//   ....[0]....
.L_38:
        /*0044*/ 	.word	0x00003cb0


	//   ....[1]....
        /*0048*/ 	.word	0x00003ce0


	//   ....[2]....
        /*004c*/ 	.word	0x00003d00


	//   ....[3]....
        /*0050*/ 	.word	0x00004820


	//   ....[4]....
        /*0054*/ 	.word	0x00004890


	//   ....[5]....
        /*0058*/ 	.word	0x00004970


	//   ....[6]....
        /*005c*/ 	.word	0x00004a20


	//----- nvinfo : EIATTR_COOP_GROUP_MASK_REGIDS
	.align		4
.L_39:
        /*0060*/ 	.byte	0x04, 0x29
        /*0062*/ 	.short	(.L_41 - .L_40)


	//   ....[0]....
.L_40:
        /*0064*/ 	.word	0xffffffff


	//   ....[1]....
        /*0068*/ 	.word	0xffffffff


	//   ....[2]....
        /*006c*/ 	.word	0xffffffff


	//   ....[3]....
        /*0070*/ 	.word	0xffffffff


	//   ....[4]....
        /*0074*/ 	.word	0xffffffff


	//   ....[5]....
        /*0078*/ 	.word	0xffffffff


	//   ....[6]....
        /*007c*/ 	.word	0xffffffff


	//   ....[7]....
        /*0080*/ 	.word	0xffffffff


	//   ....[8]....
        /*0084*/ 	.word	0xffffffff


	//   ....[9]....
        /*0088*/ 	.word	0xffffffff


	//   ....[10]....
        /*008c*/ 	.word	0xffffffff


	//   ....[11]....
        /*0090*/ 	.word	0xffffffff


	//   ....[12]....
        /*0094*/ 	.word	0xffffffff


	//   ....[13]....
        /*0098*/ 	.word	0xffffffff


	//----- nvinfo : EIATTR_COOP_GROUP_INSTR_OFFSETS
	.align		4
.L_41:
        /*009c*/ 	.byte	0x04, 0x28
        /*009e*/ 	.short	(.L_43 - .L_42)


	//   ....[0]....
.L_42:
        /*00a0*/ 	.word	0x00000080


	//   ....[1]....
        /*00a4*/ 	.word	0x000004f0


	//   ....[2]....
        /*00a8*/ 	.word	0x000006a0


	//   ....[3]....
        /*00ac*/ 	.word	0x00000800


	//   ....[4]....
        /*00b0*/ 	.word	0x00000900


	//   ....[5]....
        /*00b4*/ 	.word	0x00000a70


	//   ....[6]....
        /*00b8*/ 	.word	0x00000c10


	//   ....[7]....
        /*00bc*/ 	.word	0x00000dc0


	//   ....[8]....
        /*00c0*/ 	.word	0x00002140


	//   ....[9]....
        /*00c4*/ 	.word	0x00002ff0


	//   ....[10]....
        /*00c8*/ 	.word	0x00003200


	//   ....[11]....
        /*00cc*/ 	.word	0x00003230


	//   ....[12]....
        /*00d0*/ 	.word	0x00003b90


	//   ....[13]....
        /*00d4*/ 	.word	0x00003dc0


	//----- nvinfo : EIATTR_VRC_CTA_INIT_COUNT
	.align		4
.L_43:
        /*00d8*/ 	.byte	0x02, 0x4a
        /*00da*/ 	.byte	0x80
	.zero		1


	//----- nvinfo : EIATTR_SYSCALL_OFFSETS
	.align		4
        /*00dc*/ 	.byte	0x04, 0x46
        /*00de*/ 	.short	(.L_45 - .L_44)


	//   ....[0]....
.L_44:
        /*00e0*/ 	.word	0x00005620


	//   ....[1]....
        /*00e4*/ 	.word	0x00005760


	//   ....[2]....
        /*00e8*/ 	.word	0x00005f90


	//   ....[3]....
        /*00ec*/ 	.word	0x00006d30


	//----- nvinfo : EIATTR_MBARRIER_INSTR_OFFSETS
	.align		4
.L_45:
        /*00f0*/ 	.byte	0x04, 0x39
        /*00f2*/ 	.short	(.L_47 - .L_46)


	//   ....[0]....
.L_46:
        /*00f4*/ 	.word	0x00000610
        /*00f8*/ 	.word	0x000000ff
        /*00fc*/ 	.word	0x00000000
        /*0100*/ 	.short	0x0100
        /*0102*/ 	.byte	0x04
	.zero		1


	//   ....[1]....
        /*0104*/ 	.word	0x00000620
        /*0108*/ 	.word	0x000000ff
        /*010c*/ 	.word	0x00000020
        /*0110*/ 	.short	0x0100
        /*0112*/ 	.byte	0x04
	.zero		1


	//   ....[2]....
        /*0114*/ 	.word	0x00000630
        /*0118*/ 	.word	0x000000ff
        /*011c*/ 	.word	0x00000008
        /*0120*/ 	.short	0x0100
        /*0122*/ 	.byte	0x04
	.zero		1


	//   ....[3]....
        /*0124*/ 	.word	0x00000640
        /*0128*/ 	.word	0x000000ff
        /*012c*/ 	.word	0x00000028
        /*0130*/ 	.short	0x0100
        /*0132*/ 	.byte	0x04
	.zero		1


	//   ....[4]....
        /*0134*/ 	.word	0x00000650
        /*0138*/ 	.word	0x000000ff
        /*013c*/ 	.word	0x00000010
        /*0140*/ 	.short	0x0100
        /*0142*/ 	.byte	0x04
	.zero		1


	//   ....[5]....
        /*0144*/ 	.word	0x00000660
        /*0148*/ 	.word	0x000000ff
        /*014c*/ 	.word	0x00000030
        /*0150*/ 	.short	0x0100
        /*0152*/ 	.byte	0x04
	.zero		1


	//   ....[6]....
        /*0154*/ 	.word	0x00000670
        /*0158*/ 	.word	0x000000ff
        /*015c*/ 	.word	0x00000018
        /*0160*/ 	.short	0x0100
        /*0162*/ 	.byte	0x04
	.zero		1


	//   ....[7]....
        /*0164*/ 	.word	0x00000680
        /*0168*/ 	.word	0x000000ff
        /*016c*/ 	.word	0x00000038
        /*0170*/ 	.short	0x0100
        /*0172*/ 	.byte	0x04
	.zero		1


	//   ....[8]....
        /*0174*/ 	.word	0x000007b0
        /*0178*/ 	.word	0x000000ff
        /*017c*/ 	.word	0x00000040
        /*0180*/ 	.short	0x0100
        /*0182*/ 	.byte	0x04
	.zero		1


	//   ....[9]....
        /*0184*/ 	.word	0x000007c0
        /*0188*/ 	.word	0x000000ff
        /*018c*/ 	.word	0x00000050
        /*0190*/ 	.short	0x0100
        /*0192*/ 	.byte	0x04
	.zero		1


	//   ....[10]....
        /*0194*/ 	.word	0x000007d0
        /*0198*/ 	.word	0x000000ff
        /*019c*/ 	.word	0x00000048
        /*01a0*/ 	.short	0x0100
        /*01a2*/ 	.byte	0x04
	.zero		1


	//   ....[11]....
        /*01a4*/ 	.word	0x000007e0
        /*01a8*/ 	.word	0x000000ff
        /*01ac*/ 	.word	0x00000058
        /*01b0*/ 	.short	0x0100
        /*01b2*/ 	.byte	0x04
	.zero		1


	//   ....[12]....
        /*01b4*/ 	.word	0x000008d0
        /*01b8*/ 	.word	0x000000ff
        /*01bc*/ 	.word	0x00000060
        /*01c0*/ 	.short	0x0100
        /*01c2*/ 	.byte	0x06
	.zero		1


	//   ....[13]....
        /*01c4*/ 	.word	0x000008e0
        /*01c8*/ 	.word	0x000000ff
        /*01cc*/ 	.word	0x00000068
        /*01d0*/ 	.short	0x0100
        /*01d2*/ 	.byte	0x06
	.zero		1


	//   ....[14]....
        /*01d4*/ 	.word	0x00000a20
        /*01d8*/ 	.word	0x000000ff
        /*01dc*/ 	.word	0x00000070
        /*01e0*/ 	.short	0x0100
        /*01e2*/ 	.byte	0x06
	.zero		1


	//   ....[15]....
        /*01e4*/ 	.word	0x00000a30
        /*01e8*/ 	.word	0x000000ff
        /*01ec*/ 	.word	0x00000080
        /*01f0*/ 	.short	0x0100
        /*01f2*/ 	.byte	0x06
	.zero		1


	//   ....[16]....
        /*01f4*/ 	.word	0x00000a40
        /*01f8*/ 	.word	0x000000ff
        /*01fc*/ 	.word	0x00000078
        /*0200*/ 	.short	0x0100
        /*0202*/ 	.byte	0x06
	.zero		1


	//   ....[17]....
        /*0204*/ 	.word	0x00000a50
        /*0208*/ 	.word	0x000000ff
        /*020c*/ 	.word	0x00000088
        /*0210*/ 	.short	0x0100
        /*0212*/ 	.byte	0x06
	.zero		1


	//   ....[18]....
        /*0214*/ 	.word	0x00000b80
        /*0218*/ 	.word	0x000000ff
        /*021c*/ 	.word	0x00000090
        /*0220*/ 	.short	0x0100
        /*0222*/ 	.byte	0x04
	.zero		1


	//   ....[19]....
        /*0224*/ 	.word	0x00000b90
        /*0228*/ 	.word	0x000000ff
        /*022c*/ 	.word	0x000000b0
        /*0230*/ 	.short	0x0100
        /*0232*/ 	.byte	0x04
	.zero		1


	//   ....[20]....
        /*0234*/ 	.word	0x00000ba0
        /*0238*/ 	.word	0x000000ff
        /*023c*/ 	.word	0x00000098
        /*0240*/ 	.short	0x0100
        /*0242*/ 	.byte	0x04
	.zero		1


	//   ....[21]....
        /*0244*/ 	.word	0x00000bb0
        /*0248*/ 	.word	0x000000ff
        /*024c*/ 	.word	0x000000b8
        /*0250*/ 	.short	0x0100
        /*0252*/ 	.byte	0x04
	.zero		1


	//   ....[22]....
        /*0254*/ 	.word	0x00000bc0
        /*0258*/ 	.word	0x000000ff
        /*025c*/ 	.word	0x000000a0
        /*0260*/ 	.short	0x0100
        /*0262*/ 	.byte	0x04
	.zero		1


	//   ....[23]....
        /*0264*/ 	.word	0x00000bd0
        /*0268*/ 	.word	0x000000ff
        /*026c*/ 	.word	0x000000c0
        /*0270*/ 	.short	0x0100
        /*0272*/ 	.byte	0x04
	.zero		1


	//   ....[24]....
        /*0274*/ 	.word	0x00000be0
        /*0278*/ 	.word	0x000000ff
        /*027c*/ 	.word	0x000000a8
        /*0280*/ 	.short	0x0100
        /*0282*/ 	.byte	0x04
	.zero		1


	//   ....[25]....
        /*0284*/ 	.word	0x00000bf0
        /*0288*/ 	.word	0x000000ff
        /*028c*/ 	.word	0x000000c8
        /*0290*/ 	.short	0x0100
        /*0292*/ 	.byte	0x04
	.zero		1


	//   ....[26]....
        /*0294*/ 	.word	0x00000ce0
        /*0298*/ 	.word	0x000000ff
        /*029c*/ 	.word	0x000000d0
        /*02a0*/ 	.short	0x0100
        /*02a2*/ 	.byte	0x04
	.zero		1


	//   ....[27]....
        /*02a4*/ 	.word	0x00000cf0
        /*02a8*/ 	.word	0x000000ff
        /*02ac*/ 	.word	0x000000e0
        /*02b0*/ 	.short	0x0100
        /*02b2*/ 	.byte	0x04
	.zero		1


	//   ....[28]....
        /*02b4*/ 	.word	0x00000d00
        /*02b8*/ 	.word	0x000000ff
        /*02bc*/ 	.word	0x000000d8
        /*02c0*/ 	.short	0x0100
        /*02c2*/ 	.byte	0x04
	.zero		1


	//   ....[29]....
        /*02c4*/ 	.word	0x00000d10
        /*02c8*/ 	.word	0x000000ff
        /*02cc*/ 	.word	0x000000e8
        /*02d0*/ 	.short	0x0100
        /*02d2*/ 	.byte	0x04
	.zero		1


	//   ....[30]....
        /*02d4*/ 	.word	0x00001990
        /*02d8*/ 	.word	0x00000000
        /*02dc*/ 	.word	0x000000e0
        /*02e0*/ 	.short	0x010a
        /*02e2*/ 	.byte	0xff
	.zero		1


	//   ....[31]....
        /*02e4*/ 	.word	0x000019c0
        /*02e8*/ 	.word	0x00000000
        /*02ec*/ 	.word	0x000000d0
        /*02f0*/ 	.short	0x0101
        /*02f2*/ 	.byte	0xff
	.zero		1


	//   ....[32]....
        /*02f4*/ 	.word	0x00001aa0
        /*02f8*/ 	.word	0x000000ff
        /*02fc*/ 	.word	0x00000020
        /*0300*/ 	.short	0x010a
        /*0302*/ 	.byte	0x04
	.zero		1


	//   ....[33]....
        /*0304*/ 	.word	0x00001b20
        /*0308*/ 	.word	0x000000ff
        /*030c*/ 	.word	0x00000020
        /*0310*/ 	.short	0x010a
        /*0312*/ 	.byte	0x21
	.zero		1


	//   ....[34]....
        /*0314*/ 	.word	0x00001cb0
        /*0318*/ 	.word	0x000000ff
        /*031c*/ 	.word	0x00000020
        /*0320*/ 	.short	0x010a
        /*0322*/ 	.byte	0x08
	.zero		1


	//   ....[35]....
        /*0324*/ 	.word	0x00001de0
        /*0328*/ 	.word	0x000000ff
        /*032c*/ 	.word	0x00000068
        /*0330*/ 	.short	0x0101
        /*0332*/ 	.byte	0x06
	.zero		1


	//   ....[36]....
        /*0334*/ 	.word	0x00001e00
        /*0338*/ 	.word	0x000000ff
        /*033c*/ 	.word	0x00000020
        /*0340*/ 	.short	0x010a
        /*0342*/ 	.byte	0x04
	.zero		1


	//   ....[37]....
        /*0344*/ 	.word	0x00001e80
        /*0348*/ 	.word	0x000000ff
        /*034c*/ 	.word	0x00000020
        /*0350*/ 	.short	0x010a
        /*0352*/ 	.byte	0x11
	.zero		1


	//   ....[38]....
        /*0354*/ 	.word	0x00002010
        /*0358*/ 	.word	0x000000ff
        /*035c*/ 	.word	0x00000020
        /*0360*/ 	.short	0x010a
        /*0362*/ 	.byte	0x07
	.zero		1


	//   ....[39]....
        /*0364*/ 	.word	0x00002170
        /*0368*/ 	.word	0x00000003
        /*036c*/ 	.word	0x00000070
        /*0370*/ 	.short	0x010a
        /*0372*/ 	.byte	0xff
	.zero		1


	//   ....[40]....
        /*0374*/ 	.word	0x000022c0
        /*0378*/ 	.word	0x00000000
        /*037c*/ 	.word	0x00000000
        /*0380*/ 	.short	0x0101
        /*0382*/ 	.byte	0xff
	.zero		1


	//   ....[41]....
        /*0384*/ 	.word	0x00002870
        /*0388*/ 	.word	0x000000ff
        /*038c*/ 	.word	0x00000000
        /*0390*/ 	.short	0x010a
        /*0392*/ 	.byte	0x04
	.zero		1


	//   ....[42]....
        /*0394*/ 	.word	0x00002900
        /*0398*/ 	.word	0x000000ff
        /*039c*/ 	.word	0x00000000
        /*03a0*/ 	.short	0x010a
        /*03a2*/ 	.byte	0x05
	.zero		1


	//   ....[43]....
        /*03a4*/ 	.word	0x00002990
        /*03a8*/ 	.word	0x000000ff
        /*03ac*/ 	.word	0x00000000
        /*03b0*/ 	.short	0x010a
        /*03b2*/ 	.byte	0x05
	.zero		1


	//   ....[44]....
        /*03b4*/ 	.word	0x00002a30
        /*03b8*/ 	.word	0x00000000
        /*03bc*/ 	.word	0x00000000
        /*03c0*/ 	.short	0x010a
        /*03c2*/ 	.byte	0xff
	.zero		1


	//   ....[45]....
        /*03c4*/ 	.word	0x00002b50
        /*03c8*/ 	.word	0x00000002
        /*03cc*/ 	.word	0x000000d0
        /*03d0*/ 	.short	0x010a
        /*03d2*/ 	.byte	0xff
	.zero		1


	//   ....[46]....
        /*03d4*/ 	.word	0x00002bc0
        /*03d8*/ 	.word	0x00000002
        /*03dc*/ 	.word	0x00000000
        /*03e0*/ 	.short	0x0101
        /*03e2*/ 	.byte	0xff
	.zero		1


	//   ....[47]....
        /*03e4*/ 	.word	0x00002be0
        /*03e8*/ 	.word	0x000000ff
        /*03ec*/ 	.word	0x00000080
        /*03f0*/ 	.short	0x010a
        /*03f2*/ 	.byte	0x04
	.zero		1


	//   ....[48]....
        /*03f4*/ 	.word	0x00002d00
        /*03f8*/ 	.word	0x00000002
        /*03fc*/ 	.word	0x00000070
        /*0400*/ 	.short	0x010a
        /*0402*/ 	.byte	0xff
	.zero		1


	//   ....[49]....
        /*0404*/ 	.word	0x00002e00
        /*0408*/ 	.word	0x00000002
        /*040c*/ 	.word	0x00000000
        /*0410*/ 	.short	0x0101
        /*0412*/ 	.byte	0xff
	.zero		1


	//   ....[50]....
        /*0414*/ 	.word	0x00002e90
        /*0418*/ 	.word	0x000000ff
        /*041c*/ 	.word	0x00000080
        /*0420*/ 	.short	0x0106
        /*0422*/ 	.byte	0x04
	.zero		1


	//   ....[51]....
        /*0424*/ 	.word	0x00002eb0
        /*0428*/ 	.word	0x000000ff
        /*042c*/ 	.word	0x00000080
        /*0430*/ 	.short	0x010a
        /*0432*/ 	.byte	0x04
	.zero		1


	//   ....[52]....
        /*0434*/ 	.word	0x00002f40
        /*0438*/ 	.word	0x000000ff
        /*043c*/ 	.word	0x00000080
        /*0440*/ 	.short	0x0106
        /*0442*/ 	.byte	0x07
	.zero		1


	//   ....[53]....
        /*0444*/ 	.word	0x00002f80
        /*0448*/ 	.word	0x00000000
        /*044c*/ 	.word	0x00000080
        /*0450*/ 	.short	0x010a
        /*0452*/ 	.byte	0xff
	.zero		1


	//   ....[54]....
        /*0454*/ 	.word	0x00003470
        /*0458*/ 	.word	0x00000000
        /*045c*/ 	.word	0x00000070
        /*0460*/ 	.short	0x010a
        /*0462*/ 	.byte	0xff
	.zero		1


	//   ....[55]....
        /*0464*/ 	.word	0x00003570
        /*0468*/ 	.word	0x00000003
        /*046c*/ 	.word	0x00000000
        /*0470*/ 	.short	0x0101
        /*0472*/ 	.byte	0xff
	.zero		1


	//   ....[56]....
        /*0474*/ 	.word	0x00003580
        /*0478*/ 	.word	0x000000ff
        /*047c*/ 	.word	0x00000000
        /*0480*/ 	.short	0x010a
        /*0482*/ 	.byte	0x04
	.zero		1


	//   ....[57]....
        /*0484*/ 	.word	0x000035a0
        /*0488*/ 	.word	0x000000ff
        /*048c*/ 	.word	0x000000b0
        /*0490*/ 	.short	0x010a
        /*0492*/ 	.byte	0x13
	.zero		1


	//   ....[58]....
        /*0494*/ 	.word	0x000036e0
        /*0498*/ 	.word	0x000000ff
        /*049c*/ 	.word	0x00000000
        /*04a0*/ 	.short	0x010a
        /*04a2*/ 	.byte	0x06
	.zero		1


	//   ....[59]....
        /*04a4*/ 	.word	0x000037e0
        /*04a8*/ 	.word	0x000000ff
        /*04ac*/ 	.word	0x00000000
        /*04b0*/ 	.short	0x010a
        /*04b2*/ 	.byte	0x04
	.zero		1


	//   ....[60]....
        /*04b4*/ 	.word	0x000039c0
        /*04b8*/ 	.word	0x000000ff
        /*04bc*/ 	.word	0x00000000
        /*04c0*/ 	.short	0x010a
        /*04c2*/ 	.byte	0x04
	.zero		1


	//   ....[61]....
        /*04c4*/ 	.word	0x00003a50
        /*04c8*/ 	.word	0x000000ff
        /*04cc*/ 	.word	0x00000000
        /*04d0*/ 	.short	0x010a
        /*04d2*/ 	.byte	0x05
	.zero		1


	//   ....[62]....
        /*04d4*/ 	.word	0x00003ae0
        /*04d8*/ 	.word	0x000000ff
        /*04dc*/ 	.word	0x00000000
        /*04e0*/ 	.short	0x010a
        /*04e2*/ 	.byte	0x05
	.zero		1


	//   ....[63]....
        /*04e4*/ 	.word	0x00003b70
        /*04e8*/ 	.word	0x000000ff
        /*04ec*/ 	.word	0x00000000
        /*04f0*/ 	.short	0x010a
        /*04f2*/ 	.byte	0x04
	.zero		1


	//   ....[64]....
        /*04f4*/ 	.word	0x00004020
        /*04f8*/ 	.word	0x0000000c
        /*04fc*/ 	.word	0x00000070
        /*0500*/ 	.short	0x010a
        /*0502*/ 	.byte	0xff
	.zero		1


	//   ....[65]....
        /*0504*/ 	.word	0x00004190
        /*0508*/ 	.word	0x00000000
        /*050c*/ 	.word	0x00000000
        /*0510*/ 	.short	0x0101
        /*0512*/ 	.byte	0xff
	.zero		1


	//   ....[66]....
        /*0514*/ 	.word	0x00004620
        /*0518*/ 	.word	0x000000ff
        /*051c*/ 	.word	0x00000068
        /*0520*/ 	.short	0x010a
        /*0522*/ 	.byte	0x15
	.zero		1


	//   ....[67]....
        /*0524*/ 	.word	0x000047a0
        /*0528*/ 	.word	0x000000ff
        /*052c*/ 	.word	0x00000050
        /*0530*/ 	.short	0x010a
        /*0532*/ 	.byte	0x15
	.zero		1


	//   ....[68]....
        /*0534*/ 	.word	0x00004920
        /*0538*/ 	.word	0x000000ff
        /*053c*/ 	.word	0x00000040
        /*0540*/ 	.short	0x010b
        /*0542*/ 	.byte	0x15
	.zero		1


	//   ....[69]....
        /*0544*/ 	.word	0x00004930
        /*0548*/ 	.word	0x000000ff
        /*054c*/ 	.word	0x00000000
        /*0550*/ 	.short	0x0101
        /*0552*/ 	.byte	0x06
	.zero		1


	//   ....[70]....
        /*0554*/ 	.word	0x00004940
        /*0558*/ 	.word	0x000000ff
        /*055c*/ 	.word	0x00000058
        /*0560*/ 	.short	0x010a
        /*0562*/ 	.byte	0x15
	.zero		1


	//   ....[71]....
        /*0564*/ 	.word	0x00004b30
        /*0568*/ 	.word	0x000000ff
        /*056c*/ 	.word	0x00000048
        /*0570*/ 	.short	0x010b
        /*0572*/ 	.byte	0x15
	.zero		1


	//   ....[72]....
        /*0574*/ 	.word	0x00004b40
        /*0578*/ 	.word	0x000000ff
        /*057c*/ 	.word	0x00000000
        /*0580*/ 	.short	0x0101
        /*0582*/ 	.byte	0x21
	.zero		1


	//   ....[73]....
        /*0584*/ 	.word	0x00004b70
        /*0588*/ 	.word	0x000000ff
        /*058c*/ 	.word	0x00000050
        /*0590*/ 	.short	0x010a
        /*0592*/ 	.byte	0x15
	.zero		1


	//   ....[74]....
        /*0594*/ 	.word	0x00004bb0
        /*0598*/ 	.word	0x00000000
        /*059c*/ 	.word	0x00000058
        /*05a0*/ 	.short	0x010a
        /*05a2*/ 	.byte	0xff
	.zero		1


	//   ....[75]....
        /*05a4*/ 	.word	0x00004ec0
        /*05a8*/ 	.word	0x00000003
        /*05ac*/ 	.word	0x00000070
        /*05b0*/ 	.short	0x010a
        /*05b2*/ 	.byte	0xff
	.zero		1


	//   ....[76]....
        /*05b4*/ 	.word	0x00005040
        /*05b8*/ 	.word	0x00000000
        /*05bc*/ 	.word	0x00000000
        /*05c0*/ 	.short	0x0101
        /*05c2*/ 	.byte	0xff
	.zero		1


	//   ....[77]....
        /*05c4*/ 	.word	0x00005b50
        /*05c8*/ 	.word	0x00000003
        /*05cc*/ 	.word	0x00000040
        /*05d0*/ 	.short	0x010a
        /*05d2*/ 	.byte	0xff
	.zero		1


	//   ....[78]....
        /*05d4*/ 	.word	0x00005b90
        /*05d8*/ 	.word	0x0000002b
        /*05dc*/ 	.word	0x00000090
        /*05e0*/ 	.short	0x010a
        /*05e2*/ 	.byte	0xff
	.zero		1


	//   ....[79]....
        /*05e4*/ 	.word	0x00005cd0
        /*05e8*/ 	.word	0x00000003
        /*05ec*/ 	.word	0x00000040
        /*05f0*/ 	.short	0x010a
        /*05f2*/ 	.byte	0xff
	.zero		1


	//   ....[80]....
        /*05f4*/ 	.word	0x00005df0
        /*05f8*/ 	.word	0x00000000
        /*05fc*/ 	.word	0x00000000
        /*0600*/ 	.short	0x0101
        /*0602*/ 	.byte	0xff
	.zero		1


	//   ....[81]....
        /*0604*/ 	.word	0x00005e70
        /*0608*/ 	.word	0x0000002b
        /*060c*/ 	.word	0x00000090
        /*0610*/ 	.short	0x010a
        /*0612*/ 	.byte	0xff
	.zero		1


	//   ....[82]....
        /*0614*/ 	.word	0x000069e0
        /*0618*/ 	.word	0x00000003
        /*061c*/ 	.word	0x00000040
        /*0620*/ 	.short	0x010a
        /*0622*/ 	.byte	0xff
	.zero		1


	//   ....[83]....
        /*0624*/ 	.word	0x00006a90
        /*0628*/ 	.word	0x00000003
        /*062c*/ 	.word	0x00000040
        /*0630*/ 	.short	0x010a
        /*0632*/ 	.byte	0xff
	.zero		1


	//   ....[84]....
        /*0634*/ 	.word	0x00006bb0
        /*0638*/ 	.word	0x00000000
        /*063c*/ 	.word	0x00000000
        /*0640*/ 	.short	0x0101
        /*0642*/ 	.byte	0xff
	.zero		1


	//   ....[85]....
        /*0644*/ 	.word	0x00006fc0
        /*0648*/ 	.word	0x000000ff
        /*064c*/ 	.word	0x00000000
        /*0650*/ 	.short	0x0101
        /*0652*/ 	.byte	0x04
	.zero		1


	//   ....[86]....
        /*0654*/ 	.word	0x000078c0
        /*0658*/ 	.word	0x00000000
        /*065c*/ 	.word	0x000000e0
        /*0660*/ 	.short	0x010a
        /*0662*/ 	.byte	0xff
	.zero		1


	//   ....[87]....
        /*0664*/ 	.word	0x00007920
        /*0668*/ 	.word	0x00000000
        /*066c*/ 	.word	0x00000020
        /*0670*/ 	.short	0x010a
        /*0672*/ 	.byte	0xff
	.zero		1


	//   ....[88]....
        /*0674*/ 	.word	0x00007980
        /*0678*/ 	.word	0x00000000
        /*067c*/ 	.word	0x00000020
        /*0680*/ 	.short	0x010a
        /*0682*/ 	.byte	0xff
	.zero		1


	//   ....[89]....
        /*0684*/ 	.word	0x000079d0
        /*0688*/ 	.word	0x00000003
        /*068c*/ 	.word	0x00000070
        /*0690*/ 	.short	0x010a
        /*0692*/ 	.byte	0xff
	.zero		1


	//   ....[90]....
        /*0694*/ 	.word	0x00007a30
        /*0698*/ 	.word	0x00000000
        /*069c*/ 	.word	0x00000000
        /*06a0*/ 	.short	0x010a
        /*06a2*/ 	.byte	0xff
	.zero		1


	//   ....[91]....
        /*06a4*/ 	.word	0x00007a90
        /*06a8*/ 	.word	0x00000000
        /*06ac*/ 	.word	0x00000000
        /*06b0*/ 	.short	0x010a
        /*06b2*/ 	.byte	0xff
	.zero		1


	//   ....[92]....
        /*06b4*/ 	.word	0x00007af0
        /*06b8*/ 	.word	0x00000000
        /*06bc*/ 	.word	0x00000000
        /*06c0*/ 	.short	0x010a
        /*06c2*/ 	.byte	0xff
	.zero		1


	//   ....[93]....
        /*06c4*/ 	.word	0x00007b40
        /*06c8*/ 	.word	0x00000002
        /*06cc*/ 	.word	0x000000d0
        /*06d0*/ 	.short	0x010a
        /*06d2*/ 	.byte	0xff
	.zero		1


	//   ....[94]....
        /*06d4*/ 	.word	0x00007ba0
        /*06d8*/ 	.word	0x00000002
        /*06dc*/ 	.word	0x00000080
        /*06e0*/ 	.short	0x010a
        /*06e2*/ 	.byte	0xff
	.zero		1


	//   ....[95]....
        /*06e4*/ 	.word	0x00007bf0
        /*06e8*/ 	.word	0x00000002
        /*06ec*/ 	.word	0x00000070
        /*06f0*/ 	.short	0x010a
        /*06f2*/ 	.byte	0xff
	.zero		1


	//   ....[96]....
        /*06f4*/ 	.word	0x00007c50
        /*06f8*/ 	.word	0x00000000
        /*06fc*/ 	.word	0x00000080
        /*0700*/ 	.short	0x010a
        /*0702*/ 	.byte	0xff
	.zero		1


	//   ....[97]....
        /*0704*/ 	.word	0x00007ca0
        /*0708*/ 	.word	0x00000000
        /*070c*/ 	.word	0x00000070
        /*0710*/ 	.short	0x010a
        /*0712*/ 	.byte	0xff
	.zero		1


	//   ....[98]....
        /*0714*/ 	.word	0x00007d00
        /*0718*/ 	.word	0x00000002
        /*071c*/ 	.word	0x000000b0
        /*0720*/ 	.short	0x010a
        /*0722*/ 	.byte	0xff
	.zero		1


	//   ....[99]....
        /*0724*/ 	.word	0x00007d60
        /*0728*/ 	.word	0x00000000
        /*072c*/ 	.word	0x00000000
        /*0730*/ 	.short	0x010a
        /*0732*/ 	.byte	0xff
	.zero		1


	//   ....[100]....
        /*0734*/ 	.word	0x00007dc0
        /*0738*/ 	.word	0x00000000
        /*073c*/ 	.word	0x00000000
        /*0740*/ 	.short	0x010a
        /*0742*/ 	.byte	0xff
	.zero		1


	//   ....[101]....
        /*0744*/ 	.word	0x00007e20
        /*0748*/ 	.word	0x00000000
        /*074c*/ 	.word	0x00000000
        /*0750*/ 	.short	0x010a
        /*0752*/ 	.byte	0xff
	.zero		1


	//   ....[102]....
        /*0754*/ 	.word	0x00007e80
        /*0758*/ 	.word	0x00000000
        /*075c*/ 	.word	0x00000000
        /*0760*/ 	.short	0x010a
        /*0762*/ 	.byte	0xff
	.zero		1


	//   ....[103]....
        /*0764*/ 	.word	0x00007ee0
        /*0768*/ 	.word	0x00000000
        /*076c*/ 	.word	0x00000000
        /*0770*/ 	.short	0x010a
        /*0772*/ 	.byte	0xff
	.zero		1


	//   ....[104]....
        /*0774*/ 	.word	0x00007f30
        /*0778*/ 	.word	0x0000000c
        /*077c*/ 	.word	0x00000070
        /*0780*/ 	.short	0x010a
        /*0782*/ 	.byte	0xff
	.zero		1


	//   ....[105]....
        /*0784*/ 	.word	0x00007f90
        /*0788*/ 	.word	0x00000000
        /*078c*/ 	.word	0x00000068
        /*0790*/ 	.short	0x010a
        /*0792*/ 	.byte	0xff
	.zero		1


	//   ....[106]....
        /*0794*/ 	.word	0x00007ff0
        /*0798*/ 	.word	0x00000000
        /*079c*/ 	.word	0x00000050
        /*07a0*/ 	.short	0x010a
        /*07a2*/ 	.byte	0xff
	.zero		1


	//   ....[107]....
        /*07a4*/ 	.word	0x00008050
        /*07a8*/ 	.word	0x00000000
        /*07ac*/ 	.word	0x00000058
        /*07b0*/ 	.short	0x010a
        /*07b2*/ 	.byte	0xff
	.zero		1


	//   ....[108]....
        /*07b4*/ 	.word	0x000080b0
        /*07b8*/ 	.word	0x00000000
        /*07bc*/ 	.word	0x00000050
        /*07c0*/ 	.short	0x010a
        /*07c2*/ 	.byte	0xff
	.zero		1


	//   ....[109]....
        /*07c4*/ 	.word	0x00008100
        /*07c8*/ 	.word	0x00000003
        /*07cc*/ 	.word	0x00000070
        /*07d0*/ 	.short	0x010a
        /*07d2*/ 	.byte	0xff
	.zero		1


	//   ....[110]....
        /*07d4*/ 	.word	0x00008150
        /*07d8*/ 	.word	0x00000003
        /*07dc*/ 	.word	0x00000040
        /*07e0*/ 	.short	0x010a
        /*07e2*/ 	.byte	0xff
	.zero		1


	//   ....[111]....
        /*07e4*/ 	.word	0x000081a0
        /*07e8*/ 	.word	0x0000002b
        /*07ec*/ 	.word	0x00000090
        /*07f0*/ 	.short	0x010a
        /*07f2*/ 	.byte	0xff
	.zero		1


	//   ....[112]....
        /*07f4*/ 	.word	0x000081f0
        /*07f8*/ 	.word	0x00000003
        /*07fc*/ 	.word	0x00000040
        /*0800*/ 	.short	0x010a
        /*0802*/ 	.byte	0xff
	.zero		1


	//----- nvinfo : EIATTR_NUM_MBARRIERS
	.align		4
.L_47:
        /*0804*/ 	.byte	0x03, 0x38
        /*0806*/ 	.short	0x001e


	//----- nvinfo : EIATTR_EXIT_INSTR_OFFSETS
	.align		4
        /*0808*/ 	.byte	0x04, 0x1c
        /*080a*/ 	.short	(.L_49 - .L_48)


	//   ....[0]....
.L_48:
        /*080c*/ 	.word	0x00002a60


	//   ....[1]....
        /*0810*/ 	.word	0x00002f50


	//   ....[2]....
        /*0814*/ 	.word	0x00002fb0


	//   ....[3]....
        /*0818*/ 	.word	0x00003dd0


	//   ....[4]....
        /*081c*/ 	.word	0x00004be0


	//   ....[5]....
        /*0820*/ 	.word	0x00004c20


	//   ....[6]....
        /*0824*/ 	.word	0x000078b0


	//----- nvinfo : EIATTR_MAX_THREADS
	.align		4
.L_49:
        /*0828*/ 	.byte	0x04, 0x05
        /*082a*/ 	.short	(.L_51 - .L_50)
.L_50:
        /*082c*/ 	.word	0x00000100
        /*0830*/ 	.word	0x00000001
        /*0834*/ 	.word	0x00000001


	//----- nvinfo : EIATTR_CRS_STACK_SIZE
	.align		4
.L_51:
        /*0838*/ 	.byte	0x04, 0x1e
        /*083a*/ 	.short	(.L_53 - .L_52)
.L_52:
        /*083c*/ 	.word	0x00000000


	//----- nvinfo : EIATTR_CBANK_PARAM_SIZE
	.align		4
.L_53:
        /*0840*/ 	.byte	0x03, 0x19
        /*0842*/ 	.short	0x0800


	//----- nvinfo : EIATTR_PARAM_CBANK
	.align		4
        /*0844*/ 	.byte	0x04, 0x0a
        /*0846*/ 	.short	(.L_55 - .L_54)
	.align		4
.L_54:
        /*0848*/ 	.word	index@(.nv.constant0._ZN7cutlass13device_kernelINS_4gemm6kernel13GemmUniversalIN4cute5tupleIJiiiiEEENS1_10collective13CollectiveMmaINS1_35MainloopSm100TmaUmmaWarpSpecializedILi4ELi2ELi4ENS5_IJNS4_1CILi2EEESB_NSA_ILi1EEEEEEEENS5_IJNSA_ILi64EEENSA_ILi128EEENSA_ILi32EEEEEEaNS5_IJlSC_lEEEaSJ_NS4_8TiledMMAINS4_8MMA_AtomIJNS4_15SM100_MMA_S8_SSIaaiLi64ELi128ELNS4_4UMMA5MajorE0ELSO_0ELNSN_8SaturateE0EEEEEENS4_6LayoutINS5_IJSC_SC_SC_EEENS5_IJNSA_ILi0EEESU_SU_EEEEENS5_IJNS4_10UnderscoreESX_SX_EEEEENS4_23SM90_TMA_LOAD_MULTICASTENS4_14ComposedLayoutINS4_7SwizzleILi1ELi4ELi3EEENS4_18smem_ptr_flag_bitsILi8EEENSS_INS5_IJNSA_ILi8EEESH_EEENS5_IJSH_SC_EEEEEEEvNS4_8identityES10_S1A_vS1B_EENS_8epilogue10collective18CollectiveEpilogueINS1D_23Sm100TmaWarpSpecializedILi2ELi2ELi32ELb0ELb0EEEJSI_NS5_IJNSS_ISF_SC_EES1I_EEEaSJ_aSJ_NS1D_6fusion15FusionCallbacksIS1H_NS1K_17LinearCombinationIaiaiLNS_15FloatRoundStyleE2EEESI_S1J_JEEENS4_5SM1004TMEM4LOAD26SM100_TMEM_LOAD_16dp32b32xENS4_13SM90_TMA_LOADENS11_INS12_ILi2ELi4ELi3EEES15_NSS_INS5_IJS16_SF_EEENS5_IJSF_SC_EEEEEEENS4_39AutoVectorizingCopyWithAssumedAlignmentILi128EEENS4_14SM90_TMA_STOREES1Z_S21_S21_EEEvvEEEEvNT_6ParamsE)
        /*084c*/ 	.short	0x0380
        /*084e*/ 	.short	0x0800


	//----- nvinfo : EIATTR_SW_WAR
	.align		4
.L_55:
        /*0850*/ 	.byte	0x04, 0x36
        /*0852*/ 	.short	(.L_57 - .L_56)
.L_56:
        /*0854*/ 	.word	0x00000008
.L_57:


//--------------------- .nv.callgraph             --------------------------
	.section	.nv.callgraph,"",@"SHT_CUDA_CALLGRAPH"
	.align	4
	.sectionentsize	8
	.align		4
        /*0000*/ 	.word	0x00000000
	.align		4
        /*0004*/ 	.word	0xffffffff
	.align		4
        /*0008*/ 	.word	index@(_ZN7cutlass13device_kernelINS_4gemm6kernel13GemmUniversalIN4cute5tupleIJiiiiEEENS1_10collective13CollectiveMmaINS1_35MainloopSm100TmaUmmaWarpSpecializedILi4ELi2ELi4ENS5_IJNS4_1CILi2EEESB_NSA_ILi1EEEEEEEENS5_IJNSA_ILi64EEENSA_ILi128EEENSA_ILi32EEEEEEaNS5_IJlSC_lEEEaSJ_NS4_8TiledMMAINS4_8MMA_AtomIJNS4_15SM100_MMA_S8_SSIaaiLi64ELi128ELNS4_4UMMA5MajorE0ELSO_0ELNSN_8SaturateE0EEEEEENS4_6LayoutINS5_IJSC_SC_SC_EEENS5_IJNSA_ILi0EEESU_SU_EEEEENS5_IJNS4_10UnderscoreESX_SX_EEEEENS4_23SM90_TMA_LOAD_MULTICASTENS4_14ComposedLayoutINS4_7SwizzleILi1ELi4ELi3EEENS4_18smem_ptr_flag_bitsILi8EEENSS_INS5_IJNSA_ILi8EEESH_EEENS5_IJSH_SC_EEEEEEEvNS4_8identityES10_S1A_vS1B_EENS_8epilogue10collective18CollectiveEpilogueINS1D_23Sm100TmaWarpSpecializedILi2ELi2ELi32ELb0ELb0EEEJSI_NS5_IJNSS_ISF_SC_EES1I_EEEaSJ_aSJ_NS1D_6fusion15FusionCallbacksIS1H_NS1K_17LinearCombinationIaiaiLNS_15FloatRoundStyleE2EEESI_S1J_JEEENS4_5SM1004TMEM4LOAD26SM100_TMEM_LOAD_16dp32b32xENS4_13SM90_TMA_LOADENS11_INS12_ILi2ELi4ELi3EEES15_NSS_INS5_IJS16_SF_EEENS5_IJSF_SC_EEEEEEENS4_39AutoVectorizingCopyWithAssumedAlignmentILi128EEENS4_14SM90_TMA_STOREES1Z_S21_S21_EEEvvEEEEvNT_6ParamsE)
	.align		4
        /*000c*/ 	.word	index@(__assertfail)
	.align		4
        /*0010*/ 	.word	0x00000000
	.align		4
        /*0014*/ 	.word	0xfffffffe
	.align		4
        /*0018*/ 	.word	0x00000000
	.align		4
        /*001c*/ 	.word	0xfffffffd
	.align		4
        /*0020*/ 	.word	0x00000000
	.align		4
        /*0024*/ 	.word	0xfffffffc


//--------------------- .nv.constant4             --------------------------
	.section	.nv.constant4,"a",@progbits
	.align	8
	.align		8
.nv.constant4:
        /*0000*/ 	.dword	__assertfail
	.align		8
        /*0008*/ 	.dword	__unnamed_1
	.align		8
        /*0010*/ 	.dword	__unnamed_2
	.align		8
        /*0018*/ 	.dword	_ZN40_INTERNAL_5b2595c0_4_k_cu_0cf54659_106094cuda3std3__45__cpo5beginE
	.align		8
        /*0020*/ 	.dword	_ZN40_INTERNAL_5b2595c0_4_k_cu_0cf54659_106094cuda3std3__45__cpo3endE
	.align		8
        /*0028*/ 	.dword	_ZN40_INTERNAL_5b2595c0_4_k_cu_0cf54659_106094cuda3std3__45__cpo6cbeginE
	.align		8
        /*0030*/ 	.dword	_ZN40_INTERNAL_5b2595c0_4_k_cu_0cf54659_106094cuda3std3__45__cpo4cendE
	.align		8
        /*0038*/ 	.dword	_ZN40_INTERNAL_5b2595c0_4_k_cu_0cf54659_106094cuda3std3__442_GLOBAL__N__5b2595c0_4_k_cu_0cf54659_106096ignoreE
	.align		8
        /*0040*/ 	.dword	_ZN40_INTERNAL_5b2595c0_4_k_cu_0cf54659_106094cuda3std3__419piecewise_constructE
	.align		8
        /*0048*/ 	.dword	_ZN40_INTERNAL_5b2595c0_4_k_cu_0cf54659_106094cuda3std3__48in_placeE
	.align		8
        /*0050*/ 	.dword	_ZN40_INTERNAL_5b2595c0_4_k_cu_0cf54659_106094cuda3std6ranges3__45__cpo4swapE
	.align		8
        /*0058*/ 	.dword	_ZN40_INTERNAL_5b2595c0_4_k_cu_0cf54659_106094cuda3std6ranges3__45__cpo9iter_moveE
	.align		8
        /*0060*/ 	.dword	_ZN40_INTERNAL_5b2595c0_4_k_cu_0cf54659_106094cute7productE
	.align		8
        /*0068*/ 	.dword	_ZN40_INTERNAL_5b2595c0_4_k_cu_0cf54659_106094cute1_E
	.align		8
        /*0070*/ 	.dword	$str$25
	.align		8
        /*0078*/ 	.dword	$str$26
	.align		8
        /*0080*/ 	.dword	$str$27
	.align		8
        /*0088*/ 	.dword	$str$28


//--------------------- .text._ZN7cutlass13device_kernelINS_4gemm6kernel13GemmUniversalIN4cute5tupleIJiiiiEEENS1_10collective13CollectiveMmaINS1_35MainloopSm100TmaUmmaWarpSpecializedILi4ELi2ELi4ENS5_IJNS4_1CILi2EEESB_NSA_ILi1EEEEEEEENS5_IJNSA_ILi64EEENSA_ILi128EEENSA_ILi32EEEEEEaNS5_IJlSC_lEEEaSJ_NS4_8TiledMMAINS4_8MMA_AtomIJNS4_15SM100_MMA_S8_SSIaaiLi64ELi128ELNS4_4UMMA5MajorE0ELSO_0ELNSN_8SaturateE0EEEEEENS4_6LayoutINS5_IJSC_SC_SC_EEENS5_IJNSA_ILi0EEESU_SU_EEEEENS5_IJNS4_10UnderscoreESX_SX_EEEEENS4_23SM90_TMA_LOAD_MULTICASTENS4_14ComposedLayoutINS4_7SwizzleILi1ELi4ELi3EEENS4_18smem_ptr_flag_bitsILi8EEENSS_INS5_IJNSA_ILi8EEESH_EEENS5_IJSH_SC_EEEEEEEvNS4_8identityES10_S1A_vS1B_EENS_8epilogue10collective18CollectiveEpilogueINS1D_23Sm100TmaWarpSpecializedILi2ELi2ELi32ELb0ELb0EEEJSI_NS5_IJNSS_ISF_SC_EES1I_EEEaSJ_aSJ_NS1D_6fusion15FusionCallbacksIS1H_NS1K_17LinearCombinationIaiaiLNS_15FloatRoundStyleE2EEESI_S1J_JEEENS4_5SM1004TMEM4LOAD26SM100_TMEM_LOAD_16dp32b32xENS4_13SM90_TMA_LOADENS11_INS12_ILi2ELi4ELi3EEES15_NSS_INS5_IJS16_SF_EEENS5_IJSF_SC_EEEEEEENS4_39AutoVectorizingCopyWithAssumedAlignmentILi128EEENS4_14SM90_TMA_STOREES1Z_S21_S21_EEEvvEEEEvNT_6ParamsE --------------------------
	.section	.text._ZN7cutlass13device_kernelINS_4gemm6kernel13GemmUniversalIN4cute5tupleIJiiiiEEENS1_10collective13CollectiveMmaINS1_35MainloopSm100TmaUmmaWarpSpecializedILi4ELi2ELi4ENS5_IJNS4_1CILi2EEESB_NSA_ILi1EEEEEEEENS5_IJNSA_ILi64EEENSA_ILi128EEENSA_ILi32EEEEEEaNS5_IJlSC_lEEEaSJ_NS4_8TiledMMAINS4_8MMA_AtomIJNS4_15SM100_MMA_S8_SSIaaiLi64ELi128ELNS4_4UMMA5MajorE0ELSO_0ELNSN_8SaturateE0EEEEEENS4_6LayoutINS5_IJSC_SC_SC_EEENS5_IJNSA_ILi0EEESU_SU_EEEEENS5_IJNS4_10UnderscoreESX_SX_EEEEENS4_23SM90_TMA_LOAD_MULTICASTENS4_14ComposedLayoutINS4_7SwizzleILi1ELi4ELi3EEENS4_18smem_ptr_flag_bitsILi8EEENSS_INS5_IJNSA_ILi8EEESH_EEENS5_IJSH_SC_EEEEEEEvNS4_8identityES10_S1A_vS1B_EENS_8epilogue10collective18CollectiveEpilogueINS1D_23Sm100TmaWarpSpecializedILi2ELi2ELi32ELb0ELb0EEEJSI_NS5_IJNSS_ISF_SC_EES1I_EEEaSJ_aSJ_NS1D_6fusion15FusionCallbacksIS1H_NS1K_17LinearCombinationIaiaiLNS_15FloatRoundStyleE2EEESI_S1J_JEEENS4_5SM1004TMEM4LOAD26SM100_TMEM_LOAD_16dp32b32xENS4_13SM90_TMA_LOADENS11_INS12_ILi2ELi4ELi3EEES15_NSS_INS5_IJS16_SF_EEENS5_IJSF_SC_EEEEEEENS4_39AutoVectorizingCopyWithAssumedAlignmentILi128EEENS4_14SM90_TMA_STOREES1Z_S21_S21_EEEvvEEEEvNT_6ParamsE,"ax",@progbits
	.align	128
.text._ZN7cutlass13device_kernelINS_4gemm6kernel13GemmUniversalIN4cute5tupleIJiiiiEEENS1_10collective13CollectiveMmaINS1_35MainloopSm100TmaUmmaWarpSpecializedILi4ELi2ELi4ENS5_IJNS4_1CILi2EEESB_NSA_ILi1EEEEEEEENS5_IJNSA_ILi64EEENSA_ILi128EEENSA_ILi32EEEEEEaNS5_IJlSC_lEEEaSJ_NS4_8TiledMMAINS4_8MMA_AtomIJNS4_15SM100_MMA_S8_SSIaaiLi64ELi128ELNS4_4UMMA5MajorE0ELSO_0ELNSN_8SaturateE0EEEEEENS4_6LayoutINS5_IJSC_SC_SC_EEENS5_IJNSA_ILi0EEESU_SU_EEEEENS5_IJNS4_10UnderscoreESX_SX_EEEEENS4_23SM90_TMA_LOAD_MULTICASTENS4_14ComposedLayoutINS4_7SwizzleILi1ELi4ELi3EEENS4_18smem_ptr_flag_bitsILi8EEENSS_INS5_IJNSA_ILi8EEESH_EEENS5_IJSH_SC_EEEEEEEvNS4_8identityES10_S1A_vS1B_EENS_8epilogue10collective18CollectiveEpilogueINS1D_23Sm100TmaWarpSpecializedILi2ELi2ELi32ELb0ELb0EEEJSI_NS5_IJNSS_ISF_SC_EES1I_EEEaSJ_aSJ_NS1D_6fusion15FusionCallbacksIS1H_NS1K_17LinearCombinationIaiaiLNS_15FloatRoundStyleE2EEESI_S1J_JEEENS4_5SM1004TMEM4LOAD26SM100_TMEM_LOAD_16dp32b32xENS4_13SM90_TMA_LOADENS11_INS12_ILi2ELi4ELi3EEES15_NSS_INS5_IJS16_SF_EEENS5_IJSF_SC_EEEEEEENS4_39AutoVectorizingCopyWithAssumedAlignmentILi128EEENS4_14SM90_TMA_STOREES1Z_S21_S21_EEEvvEEEEvNT_6ParamsE:
        .type           _ZN7cutlass13device_kernelINS_4gemm6kernel13GemmUniversalIN4cute5tupleIJiiiiEEENS1_10collective13CollectiveMmaINS1_35MainloopSm100TmaUmmaWarpSpecializedILi4ELi2ELi4ENS5_IJNS4_1CILi2EEESB_NSA_ILi1EEEEEEEENS5_IJNSA_ILi64EEENSA_ILi128EEENSA_ILi32EEEEEEaNS5_IJlSC_lEEEaSJ_NS4_8TiledMMAINS4_8MMA_AtomIJNS4_15SM100_MMA_S8_SSIaaiLi64ELi128ELNS4_4UMMA5MajorE0ELSO_0ELNSN_8SaturateE0EEEEEENS4_6LayoutINS5_IJSC_SC_SC_EEENS5_IJNSA_ILi0EEESU_SU_EEEEENS5_IJNS4_10UnderscoreESX_SX_EEEEENS4_23SM90_TMA_LOAD_MULTICASTENS4_14ComposedLayoutINS4_7SwizzleILi1ELi4ELi3EEENS4_18smem_ptr_flag_bitsILi8EEENSS_INS5_IJNSA_ILi8EEESH_EEENS5_IJSH_SC_EEEEEEEvNS4_8identityES10_S1A_vS1B_EENS_8epilogue10collective18CollectiveEpilogueINS1D_23Sm100TmaWarpSpecializedILi2ELi2ELi32ELb0ELb0EEEJSI_NS5_IJNSS_ISF_SC_EES1I_EEEaSJ_aSJ_NS1D_6fusion15FusionCallbacksIS1H_NS1K_17LinearCombinationIaiaiLNS_15FloatRoundStyleE2EEESI_S1J_JEEENS4_5SM1004TMEM4LOAD26SM100_TMEM_LOAD_16dp32b32xENS4_13SM90_TMA_LOADENS11_INS12_ILi2ELi4ELi3EEES15_NSS_INS5_IJS16_SF_EEENS5_IJSF_SC_EEEEEEENS4_39AutoVectorizingCopyWithAssumedAlignmentILi128EEENS4_14SM90_TMA_STOREES1Z_S21_S21_EEEvvEEEEvNT_6ParamsE,@function
        .size           _ZN7cutlass13device_kernelINS_4gemm6kernel13GemmUniversalIN4cute5tupleIJiiiiEEENS1_10collective13CollectiveMmaINS1_35MainloopSm100TmaUmmaWarpSpecializedILi4ELi2ELi4ENS5_IJNS4_1CILi2EEESB_NSA_ILi1EEEEEEEENS5_IJNSA_ILi64EEENSA_ILi128EEENSA_ILi32EEEEEEaNS5_IJlSC_lEEEaSJ_NS4_8TiledMMAINS4_8MMA_AtomIJNS4_15SM100_MMA_S8_SSIaaiLi64ELi128ELNS4_4UMMA5MajorE0ELSO_0ELNSN_8SaturateE0EEEEEENS4_6LayoutINS5_IJSC_SC_SC_EEENS5_IJNSA_ILi0EEESU_SU_EEEEENS5_IJNS4_10UnderscoreESX_SX_EEEEENS4_23SM90_TMA_LOAD_MULTICASTENS4_14ComposedLayoutINS4_7SwizzleILi1ELi4ELi3EEENS4_18smem_ptr_flag_bitsILi8EEENSS_INS5_IJNSA_ILi8EEESH_EEENS5_IJSH_SC_EEEEEEEvNS4_8identityES10_S1A_vS1B_EENS_8epilogue10collective18CollectiveEpilogueINS1D_23Sm100TmaWarpSpecializedILi2ELi2ELi32ELb0ELb0EEEJSI_NS5_IJNSS_ISF_SC_EES1I_EEEaSJ_aSJ_NS1D_6fusion15FusionCallbacksIS1H_NS1K_17LinearCombinationIaiaiLNS_15FloatRoundStyleE2EEESI_S1J_JEEENS4_5SM1004TMEM4LOAD26SM100_TMEM_LOAD_16dp32b32xENS4_13SM90_TMA_LOADENS11_INS12_ILi2ELi4ELi3EEES15_NSS_INS5_IJS16_SF_EEENS5_IJSF_SC_EEEEEEENS4_39AutoVectorizingCopyWithAssumedAlignmentILi128EEENS4_14SM90_TMA_STOREES1Z_S21_S21_EEEvvEEEEvNT_6ParamsE,(.L_x_149 - _ZN7cutlass13device_kernelINS_4gemm6kernel13GemmUniversalIN4cute5tupleIJiiiiEEENS1_10collective13CollectiveMmaINS1_35MainloopSm100TmaUmmaWarpSpecializedILi4ELi2ELi4ENS5_IJNS4_1CILi2EEESB_NSA_ILi1EEEEEEEENS5_IJNSA_ILi64EEENSA_ILi128EEENSA_ILi32EEEEEEaNS5_IJlSC_lEEEaSJ_NS4_8TiledMMAINS4_8MMA_AtomIJNS4_15SM100_MMA_S8_SSIaaiLi64ELi128ELNS4_4UMMA5MajorE0ELSO_0ELNSN_8SaturateE0EEEEEENS4_6LayoutINS5_IJSC_SC_SC_EEENS5_IJNSA_ILi0EEESU_SU_EEEEENS5_IJNS4_10UnderscoreESX_SX_EEEEENS4_23SM90_TMA_LOAD_MULTICASTENS4_14ComposedLayoutINS4_7SwizzleILi1ELi4ELi3EEENS4_18smem_ptr_flag_bitsILi8EEENSS_INS5_IJNSA_ILi8EEESH_EEENS5_IJSH_SC_EEEEEEEvNS4_8identityES10_S1A_vS1B_EENS_8epilogue10collective18CollectiveEpilogueINS1D_23Sm100TmaWarpSpecializedILi2ELi2ELi32ELb0ELb0EEEJSI_NS5_IJNSS_ISF_SC_EES1I_EEEaSJ_aSJ_NS1D_6fusion15FusionCallbacksIS1H_NS1K_17LinearCombinationIaiaiLNS_15FloatRoundStyleE2EEESI_S1J_JEEENS4_5SM1004TMEM4LOAD26SM100_TMEM_LOAD_16dp32b32xENS4_13SM90_TMA_LOADENS11_INS12_ILi2ELi4ELi3EEES15_NSS_INS5_IJS16_SF_EEENS5_IJSF_SC_EEEEEEENS4_39AutoVectorizingCopyWithAssumedAlignmentILi128EEENS4_14SM90_TMA_STOREES1Z_S21_S21_EEEvvEEEEvNT_6ParamsE)
        .other          _ZN7cutlass13device_kernelINS_4gemm6kernel13GemmUniversalIN4cute5tupleIJiiiiEEENS1_10collective13CollectiveMmaINS1_35MainloopSm100TmaUmmaWarpSpecializedILi4ELi2ELi4ENS5_IJNS4_1CILi2EEESB_NSA_ILi1EEEEEEEENS5_IJNSA_ILi64EEENSA_ILi128EEENSA_ILi32EEEEEEaNS5_IJlSC_lEEEaSJ_NS4_8TiledMMAINS4_8MMA_AtomIJNS4_15SM100_MMA_S8_SSIaaiLi64ELi128ELNS4_4UMMA5MajorE0ELSO_0ELNSN_8SaturateE0EEEEEENS4_6LayoutINS5_IJSC_SC_SC_EEENS5_IJNSA_ILi0EEESU_SU_EEEEENS5_IJNS4_10UnderscoreESX_SX_EEEEENS4_23SM90_TMA_LOAD_MULTICASTENS4_14ComposedLayoutINS4_7SwizzleILi1ELi4ELi3EEENS4_18smem_ptr_flag_bitsILi8EEENSS_INS5_IJNSA_ILi8EEESH_EEENS5_IJSH_SC_EEEEEEEvNS4_8identityES10_S1A_vS1B_EENS_8epilogue10collective18CollectiveEpilogueINS1D_23Sm100TmaWarpSpecializedILi2ELi2ELi32ELb0ELb0EEEJSI_NS5_IJNSS_ISF_SC_EES1I_EEEaSJ_aSJ_NS1D_6fusion15FusionCallbacksIS1H_NS1K_17LinearCombinationIaiaiLNS_15FloatRoundStyleE2EEESI_S1J_JEEENS4_5SM1004TMEM4LOAD26SM100_TMEM_LOAD_16dp32b32xENS4_13SM90_TMA_LOADENS11_INS12_ILi2ELi4ELi3EEES15_NSS_INS5_IJS16_SF_EEENS5_IJSF_SC_EEEEEEENS4_39AutoVectorizingCopyWithAssumedAlignmentILi128EEENS4_14SM90_TMA_STOREES1Z_S21_S21_EEEvvEEEEvNT_6ParamsE,@"STO_CUDA_ENTRY STV_DEFAULT"
_ZN7cutlass13device_kernelINS_4gemm6kernel13GemmUniversalIN4cute5tupleIJiiiiEEENS1_10collective13CollectiveMmaINS1_35MainloopSm100TmaUmmaWarpSpecializedILi4ELi2ELi4ENS5_IJNS4_1CILi2EEESB_NSA_ILi1EEEEEEEENS5_IJNSA_ILi64EEENSA_ILi128EEENSA_ILi32EEEEEEaNS5_IJlSC_lEEEaSJ_NS4_8TiledMMAINS4_8MMA_AtomIJNS4_15SM100_MMA_S8_SSIaaiLi64ELi128ELNS4_4UMMA5MajorE0ELSO_0ELNSN_8SaturateE0EEEEEENS4_6LayoutINS5_IJSC_SC_SC_EEENS5_IJNSA_ILi0EEESU_SU_EEEEENS5_IJNS4_10UnderscoreESX_SX_EEEEENS4_23SM90_TMA_LOAD_MULTICASTENS4_14ComposedLayoutINS4_7SwizzleILi1ELi4ELi3EEENS4_18smem_ptr_flag_bitsILi8EEENSS_INS5_IJNSA_ILi8EEESH_EEENS5_IJSH_SC_EEEEEEEvNS4_8identityES10_S1A_vS1B_EENS_8epilogue10collective18CollectiveEpilogueINS1D_23Sm100TmaWarpSpecializedILi2ELi2ELi32ELb0ELb0EEEJSI_NS5_IJNSS_ISF_SC_EES1I_EEEaSJ_aSJ_NS1D_6fusion15FusionCallbacksIS1H_NS1K_17LinearCombinationIaiaiLNS_15FloatRoundStyleE2EEESI_S1J_JEEENS4_5SM1004TMEM4LOAD26SM100_TMEM_LOAD_16dp32b32xENS4_13SM90_TMA_LOADENS11_INS12_ILi2ELi4ELi3EEES15_NSS_INS5_IJS16_SF_EEENS5_IJSF_SC_EEEEEEENS4_39AutoVectorizingCopyWithAssumedAlignmentILi128EEENS4_14SM90_TMA_STOREES1Z_S21_S21_EEEvvEEEEvNT_6ParamsE:
[----:B------:R-:W1:Y:S01]  /*0000*/  LDC R1, c[0x0][0x37c] ;  /* 0x0000df00ff017b82 */ /* 0x000e620000000800 */
[----:B------:R-:W2:Y:S01]  /*0010*/  S2R R84, SR_TID.X ;  /* 0x0000000000547919 */ /* 0x000ea20000002100 */
[----:B------:R-:W3:Y:S01]  /*0020*/  LDCU.64 UR8, c[0x0][0x890] ;  /* 0x00011200ff0877ac */ /* 0x000ee20008000a00 */
[----:B------:R-:W-:Y:S02]  /*0030*/  PRMT R74, RZ, 0x7610, R74 ;  /* 0x00007610ff4a7816 */ /* 0x000fe4000000004a */
[----:B------:R-:W-:Y:S01]  /*0040*/  ELECT P3, URZ, PT ;  /* 0x0000000000ff782f */ /* 0x000fe20003860000 */
[----:B---3--:R-:W-:-:S04]  /*0050*/  UISETP.NE.U32.AND UP0, UPT, UR8, URZ, UPT ;  /* 0x000000ff0800728c */ /* 0x008fc8000bf05070 */
[----:B------:R-:W-:Y:S01]  /*0060*/  UISETP.NE.AND.EX UP0, UPT, UR9, URZ, UPT, UP0 ;  /* 0x000000ff0900728c */ /* 0x000fe2000bf05300 */
[----:B--2---:R-:W-:-:S05]  /*0070*/  SHF.R.U32.HI R75, RZ, 0x5, R84 ;  /* 0x00000005ff4b7819 */ /* 0x004fca0000011654 */
[----:B------:R-:W2:Y:S02]  /*0080*/  SHFL.IDX PT, R0, R75, RZ, 0x1f ;  /* 0x00001fff4b007589 */ /* 0x000ea400000e0000 */
[----:B--2---:R-:W-:Y:S01]  /*0090*/  R2UR UR17, R0 ;  /* 0x00000000001172ca */ /* 0x004fe200000e0000 */
[----:B-1----:R-:W-:-:S14]  /*00a0*/  BRA.U UP0, `(.L_x_0) ;  /* 0x0000000100307547 */ /* 0x002fdc000b800000 */
[----:B------:R-:W1:Y:S02]  /*00b0*/  LDCU.64 UR4, c[0x0][0x888] ;  /* 0x00011100ff0477ac */ /* 0x000e640008000a00 */
[----:B-1----:R-:W-:-:S04]  /*00c0*/  UISETP.NE.U32.AND UP0, UPT, UR4, URZ, UPT ;  /* 0x000000ff0400728c */ /* 0x002fc8000bf05070 */
[----:B------:R-:W-:-:S09]  /*00d0*/  UISETP.NE.AND.EX UP0, UPT, UR5, URZ, UPT, UP0 ;  /* 0x000000ff0500728c */ /* 0x000fd2000bf05300 */
[----:B------:R-:W-:Y:S05]  /*00e0*/  BRA.U !UP0, `(.L_x_1) ;  /* 0x0000000108147547 */ /* 0x000fea000b800000 */
[----:B------:R-:W1:Y:S01]  /*00f0*/  LDC.64 R40, c[0x0][0x888] ;  /* 0x00022200ff287b82 */ /* 0x000e620000000a00 */
[----:B------:R-:W1:Y:S02]  /*0100*/  LDCU.64 UR4, c[0x0][0x358] ;  /* 0x00006b00ff0477ac */ /* 0x000e640008000a00 */
[----:B-1----:R1:W5:Y:S01]  /*0110*/  LDG.E R40, desc[UR4][R40.64] ;  /* 0x0000000428287981 */ /* 0x002362000c1e1900 */
[----:B------:R-:W-:Y:S01]  /*0120*/  HFMA2 R74, -RZ, RZ, 0, 5.9604644775390625e-08 ;  /* 0x00000001ff4a7431 */ /* 0x000fe200000001ff */
[----:B------:R-:W-:Y:S05]  /*0130*/  BRA `(.L_x_0) ;  /* 0x00000000000c7947 */ /* 0x000fea0003800000 */
.L_x_1:
[----:B------:R-:W1:Y:S01]  /*0140*/  LDCU UR4, c[0x0][0x880] ;  /* 0x00011000ff0477ac */ /* 0x000e620008000800 */
[----:B------:R-:W-:Y:S01]  /*0150*/  HFMA2 R74, -RZ, RZ, 0, 5.9604644775390625e-08 ;  /* 0x00000001ff4a7431 */ /* 0x000fe200000001ff */
[----:B-1----:R-:W-:-:S07]  /*0160*/  MOV R40, UR4 ;  /* 0x0000000400287c02 */ /* 0x002fce0008000f00 */
.L_x_0:
[----:B------:R-:W2:Y:S02]  /*0170*/  LDCU.64 UR4, c[0x0][0x8b0] ;  /* 0x00011600ff0477ac */ /* 0x000ea40008000a00 */
[----:B--2---:R-:W-:-:S04]  /*0180*/  UISETP.NE.U32.AND UP0, UPT, UR4, URZ, UPT ;  /* 0x000000ff0400728c */ /* 0x004fc8000bf05070 */
[----:B------:R-:W-:-:S09]  /*0190*/  UISETP.NE.AND.EX UP0, UPT, UR5, URZ, UPT, UP0 ;  /* 0x000000ff0500728c */ /* 0x000fd2000bf05300 */
[----:B------:R-:W-:Y:S05]  /*01a0*/  BRA.U UP0, `(.L_x_2) ;  /* 0x0000000100287547 */ /* 0x000fea000b800000 */
[----:B------:R-:W2:Y:S02]  /*01b0*/  LDCU.64 UR4, c[0x0][0x8a8] ;  /* 0x00011500ff0477ac */ /* 0x000ea40008000a00 */
[----:B--2---:R-:W-:-:S04]  /*01c0*/  UISETP.NE.U32.AND UP0, UPT, UR4, URZ, UPT ;  /* 0x000000ff0400728c */ /* 0x004fc8000bf05070 */
[----:B------:R-:W-:-:S09]  /*01d0*/  UISETP.NE.AND.EX UP0, UPT, UR5, URZ, UPT, UP0 ;  /* 0x000000ff0500728c */ /* 0x000fd2000bf05300 */
[----:B------:R-:W-:Y:S05]  /*01e0*/  BRA.U !UP0, `(.L_x_3) ;  /* 0x0000000108107547 */ /* 0x000fea000b800000 */
[----:B------:R-:W2:Y:S01]  /*01f0*/  LDC.64 R38, c[0x0][0x8a8] ;  /* 0x00022a00ff267b82 */ /* 0x000ea20000000a00 */
[----:B------:R-:W2:Y:S02]  /*0200*/  LDCU.64 UR4, c[0x0][0x358] ;  /* 0x00006b00ff0477ac */ /* 0x000ea40008000a00 */
[----:B--2---:R2:W5:Y:S01]  /*0210*/  LDG.E R38, desc[UR4][R38.64] ;  /* 0x0000000426267981 */ /* 0x004562000c1e1900 */
[----:B------:R-:W-:Y:S05]  /*0220*/  BRA `(.L_x_2) ;  /* 0x0000000000087947 */ /* 0x000fea0003800000 */
.L_x_3:
[----:B------:R-:W2:Y:S02]  /*0230*/  LDCU UR4, c[0x0][0x8a0] ;  /* 0x00011400ff0477ac */ /* 0x000ea40008000800 */
[----:B--2---:R-:W-:Y:S02]  /*0240*/  MOV R38, UR4 ;  /* 0x0000000400267c02 */ /* 0x004fe40008000f00 */
.L_x_2:
[----:B------:R-:W-:Y:S01]  /*0250*/  IMAD.U32 R0, RZ, RZ, UR17 ;  /* 0x00000011ff007e24 */ /* 0x000fe2000f8e00ff */
[----:B------:R-:W-:Y:S04]  /*0260*/  BSSY.RECONVERGENT B0, `(.L_x_4) ;  /* 0x000000c000007945 */ /* 0x000fe80003800200 */
[C---:B------:R-:W-:Y:S02]  /*0270*/  ISETP.NE.OR P1, PT, R0.reuse, 0x1, !P3 ;  /* 0x000000010000780c */ /* 0x040fe40005f25670 */
[----:B------:R-:W-:-:S11]  /*0280*/  ISETP.NE.OR P0, PT, R0, 0x3, !P3 ;  /* 0x000000030000780c */ /* 0x000fd60005f05670 */
[----:B------:R-:W-:Y:S05]  /*0290*/  @P1 BRA `(.L_x_5) ;  /* 0x0000000000201947 */ /* 0x000fea0003800000 */
[----:B------:R-:W3:Y:S02]  /*02a0*/  LDCU.64 UR4, c[0x0][0x348] ;  /* 0x00006900ff0477ac */ /* 0x000ee40008000a00 */
[----:B---3--:R-:W-:Y:S02]  /*02b0*/  UIADD3 UR6, UP1, UPT, UR4, 0x80, URZ ;  /* 0x0000008004067890 */ /* 0x008fe4000ff3e0ff */
[----:B------:R-:W-:Y:S02]  /*02c0*/  UIADD3 UR4, UP0, UPT, UR4, 0x180, URZ ;  /* 0x0000018004047890 */ /* 0x000fe4000ff1e0ff */
[----:B------:R-:W-:Y:S02]  /*02d0*/  UIADD3.X UR7, UPT, UPT, URZ, UR5, URZ, UP1, !UPT ;  /* 0x00000005ff077290 */ /* 0x000fe40008ffe4ff */
[----:B------:R-:W-:-:S07]  /*02e0*/  UIADD3.X UR5, UPT, UPT, URZ, UR5, URZ, UP0, !UPT ;  /* 0x00000005ff057290 */ /* 0x000fce00087fe4ff */
[----:B------:R3:W-:Y:S02]  /*02f0*/  UTMACCTL.PF [UR6] ;  /* 0x00000000060079b9 */ /* 0x0007e40008040000 */
[----:B------:R3:W-:Y:S02]  /*0300*/  UTMACCTL.PF [UR4] ;  /* 0x00000000040079b9 */ /* 0x0007e40008040000 */
[----:B---3--:R-:W-:Y:S01]  /*0310*/  NOP ;  /* 0x0000000000007918 */ /* 0x008fe20000000000 */
.L_x_5:
[----:B------:R-:W-:Y:S05]  /*0320*/  BSYNC.RECONVERGENT B0 ;  /* 0x0000000000007941 */ /* 0x000fea0003800200 */
.L_x_4:
[----:B------:R-:W-:Y:S04]  /*0330*/  BSSY.RECONVERGENT B0, `(.L_x_6) ;  /* 0x000000a000007945 */ /* 0x000fe80003800200 */
        /* <DEDUP_REMOVED lines=9> */
.L_x_7:
[----:B------:R-:W-:Y:S05]  /*03d0*/  BSYNC.RECONVERGENT B0 ;  /* 0x0000000000007941 */ /* 0x000fea0003800200 */
.L_x_6:
[----:B------:R-:W3:Y:S01]  /*03e0*/  LDCU.64 UR4, c[0x0][0x888] ;  /* 0x00011100ff0477ac */ /* 0x000ee20008000a00 */
[----:B------:R-:W-:Y:S02]  /*03f0*/  UISETP.EQ.U32.AND UP1, UPT, UR8, URZ, UPT ;  /* 0x000000ff0800728c */ /* 0x000fe4000bf22070 */
[----:B------:R-:W-:Y:S02]  /*0400*/  UPLOP3.LUT UP3, UPT, UPT, UPT, UPT, 0x80, 0x8 ;  /* 0x000000000008789c */ /* 0x000fe40003f6f070 */
[----:B---3--:R-:W-:-:S04]  /*0410*/  UISETP.NE.U32.AND UP0, UPT, UR4, URZ, UPT ;  /* 0x000000ff0400728c */ /* 0x008fc8000bf05070 */
[----:B------:R-:W-:-:S04]  /*0420*/  UISETP.NE.AND.EX UP0, UPT, UR5, URZ, UPT, UP0 ;  /* 0x000000ff0500728c */ /* 0x000fc8000bf05300 */
[----:B------:R-:W-:-:S04]  /*0430*/  UISETP.EQ.OR.EX UP2, UPT, UR9, URZ, !UP0, UP1 ;  /* 0x000000ff0900728c */ /* 0x000fc8000c742710 */
[----:B------:R-:W-:-:S06]  /*0440*/  UP2UR UR4, UPR, URZ, 0x4 ;  /* 0x00000004ff047883 */ /* 0x000fcc0008000000 */
[----:B------:R-:W-:Y:S01]  /*0450*/  MOV R77, UR4 ;  /* 0x00000004004d7c02 */ /* 0x000fe20008000f00 */
[----:B------:R-:W-:Y:S06]  /*0460*/  BRA.U !UP2, `(.L_x_8) ;  /* 0x000000010a207547 */ /* 0x000fec000b800000 */
[----:B-----5:R-:W-:Y:S01]  /*0470*/  R2UR UR5, R40 ;  /* 0x00000000280572ca */ /* 0x020fe200000e0000 */
[----:B------:R-:W-:Y:S02]  /*0480*/  UISETP.NE.U32.AND UP1, UPT, UR8, URZ, UPT ;  /* 0x000000ff0800728c */ /* 0x000fe4000bf25070 */
[----:B------:R-:W-:Y:S02]  /*0490*/  USEL UR4, URZ, 0xffffffff, UP0 ;  /* 0xffffffffff047887 */ /* 0x000fe40008000000 */
[----:B------:R-:W-:-:S08]  /*04a0*/  UISETP.NE.AND.EX UP1, UPT, UR9, URZ, UPT, UP1 ;  /* 0x000000ff0900728c */ /* 0x000fd0000bf25310 */
[----:B------:R-:W-:-:S04]  /*04b0*/  UISETP.NE.AND UP0, UPT, UR5, URZ, UPT ;  /* 0x000000ff0500728c */ /* 0x000fc8000bf05270 */
[----:B------:R-:W-:-:S04]  /*04c0*/  @!UP1 USEL UR4, URZ, 0xffffffff, UP0 ;  /* 0xffffffffff049887 */ /* 0x000fc80008000000 */
[----:B------:R-:W-:-:S04]  /*04d0*/  ULOP3.LUT UR4, UR4, 0x1, URZ, 0xc0, !UPT ;  /* 0x0000000104047892 */ /* 0x000fc8000f8ec0ff */
[----:B------:R-:W-:-:S11]  /*04e0*/  UISETP.NE.U32.AND UP3, UPT, UR4, 0x1, UPT ;  /* 0x000000010400788c */ /* 0x000fd6000bf65070 */
.L_x_8:
[----:B------:R-:W3:Y:S01]  /*04f0*/  SHFL.IDX PT, R2, R75, RZ, 0x1f ;  /* 0x00001fff4b027589 */ /* 0x000ee200000e0000 */
[----:B------:R-:W-:-:S04]  /*0500*/  UISETP.NE.AND UP0, UPT, UR17, 0x2, UPT ;  /* 0x000000021100788c */ /* 0x000fc8000bf05270 */
[----:B------:R-:W-:Y:S01]  /*0510*/  USEL UR37, URZ, 0x1, UP0 ;  /* 0x00000001ff257887 */ /* 0x000fe20008000000 */
[----:B---3--:R-:W-:-:S13]  /*0520*/  ISETP.NE.AND P0, PT, R2, RZ, PT ;  /* 0x000000ff0200720c */ /* 0x008fda0003f05270 */
[----:B------:R-:W-:Y:S05]  /*0530*/  @P0 BRA `(.L_x_9) ;  /* 0x0000000000580947 */ /* 0x000fea0003800000 */
[----:B------:R-:W3:Y:S01]  /*0540*/  S2UR UR4, SR_CgaCtaId ;  /* 0x00000000000479c3 */ /* 0x000ee20000008800 */
[----:B------:R-:W-:Y:S01]  /*0550*/  UMOV UR5, 0x400 ;  /* 0x0000040000057882 */ /* 0x000fe20000000000 */
[----:B------:R-:W-:Y:S01]  /*0560*/  UMOV UR8, 0x1 ;  /* 0x0000000100087882 */ /* 0x000fe20000000000 */
[----:B------:R-:W-:Y:S01]  /*0570*/  UMOV UR6, 0x3 ;  /* 0x0000000300067882 */ /* 0x000fe20000000000 */
[----:B------:R-:W-:-:S04]  /*0580*/  UIADD3 UR8, UPT, UPT, -UR8, 0x100000, URZ ;  /* 0x0010000008087890 */ /* 0x000fc8000fffe1ff */
[----:B------:R-:W-:Y:S02]  /*0590*/  USHF.L.U32 UR9, UR8, 0xb, URZ ;  /* 0x0000000b08097899 */ /* 0x000fe400080006ff */
[----:B------:R-:W-:Y:S02]  /*05a0*/  USHF.L.U32 UR8, UR8, 0x1, URZ ;  /* 0x0000000108087899 */ /* 0x000fe400080006ff */
[----:B------:R-:W-:-:S04]  /*05b0*/  UIADD3 UR6, UPT, UPT, -UR6, 0x100000, URZ ;  /* 0x0010000006067890 */ /* 0x000fc8000fffe1ff */
[----:B------:R-:W-:Y:S02]  /*05c0*/  USHF.L.U32 UR7, UR6, 0xb, URZ ;  /* 0x0000000b06077899 */ /* 0x000fe400080006ff */
[----:B------:R-:W-:Y:S01]  /*05d0*/  USHF.L.U32 UR6, UR6, 0x1, URZ ;  /* 0x0000000106067899 */ /* 0x000fe200080006ff */
[----:B------:R-:W-:Y:S01]  /*05e0*/  ELECT P0, URZ, PT ;  /* 0x0000000000ff782f */ /* 0x000fe20003800000 */
[----:B---3--:R-:W-:Y:S01]  /*05f0*/  ULEA UR4, UR4, UR5, 0x18 ;  /* 0x0000000504047291 */ /* 0x008fe2000f8ec0ff */
[----:B------:R-:W3:Y:S11]  /*0600*/  FENCE.VIEW.ASYNC.S ;  /* 0x00000000000073c6 */ /* 0x000ef60000000000 */
[----:B---3--:R3:W4:Y:S01]  /*0610*/  SYNCS.EXCH.64 URZ, [UR4], UR8 ;  /* 0x0000000804ff75b2 */ /* 0x0087220008000100 */
[----:B------:R3:W1:Y:S01]  /*0620*/  SYNCS.EXCH.64 URZ, [UR4+0x20], UR6 ;  /* 0x0000200604ff75b2 */ /* 0x0006620008000100 */
[----:B------:R3:W1:Y:S01]  /*0630*/  SYNCS.EXCH.64 URZ, [UR4+0x8], UR8 ;  /* 0x0000080804ff75b2 */ /* 0x0006620008000100 */
[----:B------:R3:W1:Y:S01]  /*0640*/  SYNCS.EXCH.64 URZ, [UR4+0x28], UR6 ;  /* 0x0000280604ff75b2 */ /* 0x0006620008000100 */
[----:B------:R3:W1:Y:S01]  /*0650*/  SYNCS.EXCH.64 URZ, [UR4+0x10], UR8 ;  /* 0x0000100804ff75b2 */ /* 0x0006620008000100 */
[----:B------:R3:W1:Y:S01]  /*0660*/  SYNCS.EXCH.64 URZ, [UR4+0x30], UR6 ;  /* 0x0000300604ff75b2 */ /* 0x0006620008000100 */
[----:B------:R3:W1:Y:S01]  /*0670*/  SYNCS.EXCH.64 URZ, [UR4+0x18], UR8 ;  /* 0x0000180804ff75b2 */ /* 0x0006620008000100 */
[----:B------:R3:W1:Y:S01]  /*0680*/  SYNCS.EXCH.64 URZ, [UR4+0x38], UR6 ;  /* 0x0000380604ff75b2 */ /* 0x0006620008000100 */
[----:B------:R-:W-:Y:S01]  /*0690*/  NOP ;  /* 0x0000000000007918 */ /* 0x000fe20000000000 */
.L_x_9:
[----:B------:R-:W2:Y:S01]  /*06a0*/  SHFL.IDX PT, R2, R75, RZ, 0x1f ;  /* 0x00001fff4b027589 */ /* 0x000ea200000e0000 */
[----:B------:R-:W-:Y:S01]  /*06b0*/  NOP ;  /* 0x0000000000007918 */ /* 0x000fe20000000000 */
[----:B--2---:R-:W-:-:S13]  /*06c0*/  ISETP.NE.AND P0, PT, R2, 0x1, PT ;  /* 0x000000010200780c */ /* 0x004fda0003f05270 */
[----:B------:R-:W-:Y:S05]  /*06d0*/  @P0 BRA `(.L_x_10) ;  /* 0x0000000000480947 */ /* 0x000fea0003800000 */
[----:B---3--:R-:W2:Y:S01]  /*06e0*/  S2UR UR4, SR_CgaCtaId ;  /* 0x00000000000479c3 */ /* 0x008ea20000008800 */
        /* <DEDUP_REMOVED lines=10> */
[----:B--2---:R-:W-:Y:S01]  /*0790*/  ULEA UR4, UR4, UR5, 0x18 ;  /* 0x0000000504047291 */ /* 0x004fe2000f8ec0ff */
[----:B------:R-:W2:Y:S11]  /*07a0*/  FENCE.VIEW.ASYNC.S ;  /* 0x00000000000073c6 */ /* 0x000eb60000000000 */
[----:B--2---:R2:W3:Y:S01]  /*07b0*/  SYNCS.EXCH.64 URZ, [UR4+0x40], UR8 ;  /* 0x0000400804ff75b2 */ /* 0x0044e20008000100 */
[----:B------:R2:W1:Y:S01]  /*07c0*/  SYNCS.EXCH.64 URZ, [UR4+0x50], UR6 ;  /* 0x0000500604ff75b2 */ /* 0x0004620008000100 */
[----:B------:R2:W1:Y:S01]  /*07d0*/  SYNCS.EXCH.64 URZ, [UR4+0x48], UR8 ;  /* 0x0000480804ff75b2 */ /* 0x0004620008000100 */
[----:B------:R2:W1:Y:S01]  /*07e0*/  SYNCS.EXCH.64 URZ, [UR4+0x58], UR6 ;  /* 0x0000580604ff75b2 */ /* 0x0004620008000100 */
[----:B------:R-:W-:Y:S01]  /*07f0*/  NOP ;  /* 0x0000000000007918 */ /* 0x000fe20000000000 */
.L_x_10:
[----:B------:R-:W4:Y:S01]  /*0800*/  SHFL.IDX PT, R2, R75, RZ, 0x1f ;  /* 0x00001fff4b027589 */ /* 0x000f2200000e0000 */
[----:B------:R-:W-:Y:S01]  /*0810*/  NOP ;  /* 0x0000000000007918 */ /* 0x000fe20000000000 */
[----:B----4-:R-:W-:-:S13]  /*0820*/  ISETP.NE.AND P0, PT, R2, 0x3, PT ;  /* 0x000000030200780c */ /* 0x010fda0003f05270 */
[----:B------:R-:W-:Y:S05]  /*0830*/  @P0 BRA `(.L_x_11) ;  /* 0x0000000000300947 */ /* 0x000fea0003800000 */
[----:B--23--:R-:W2:Y:S01]  /*0840*/  S2UR UR6, SR_CgaCtaId ;  /* 0x00000000000679c3 */ /* 0x00cea20000008800 */
[----:B------:R-:W-:Y:S01]  /*0850*/  UMOV UR4, 0x400 ;  /* 0x0000040000047882 */ /* 0x000fe20000000000 */
[----:B------:R-:W-:Y:S01]  /*0860*/  UMOV UR5, 0x20 ;  /* 0x0000002000057882 */ /* 0x000fe20000000000 */
[----:B------:R-:W-:Y:S01]  /*0870*/  ELECT P0, URZ, PT ;  /* 0x0000000000ff782f */ /* 0x000fe20003800000 */
[----:B--2---:R-:W-:Y:S02]  /*0880*/  ULEA UR6, UR6, UR4, 0x18 ;  /* 0x0000000406067291 */ /* 0x004fe4000f8ec0ff */
[----:B------:R-:W-:-:S04]  /*0890*/  UIADD3 UR4, UPT, UPT, -UR5, 0x100000, URZ ;  /* 0x0010000005047890 */ /* 0x000fc8000fffe1ff */
[----:B------:R-:W-:Y:S02]  /*08a0*/  USHF.L.U32 UR5, UR4, 0xb, URZ ;  /* 0x0000000b04057899 */ /* 0x000fe400080006ff */
[----:B------:R-:W-:Y:S01]  /*08b0*/  USHF.L.U32 UR4, UR4, 0x1, URZ ;  /* 0x0000000104047899 */ /* 0x000fe200080006ff */
[----:B------:R-:W2:Y:S11]  /*08c0*/  FENCE.VIEW.ASYNC.S ;  /* 0x00000000000073c6 */ /* 0x000eb60000000000 */
[----:B--2---:R4:W2:Y:S01]  /*08d0*/  SYNCS.EXCH.64 URZ, [UR6+0x60], UR4 ;  /* 0x0000600406ff75b2 */ /* 0x0048a20008000100 */
[----:B------:R4:W3:Y:S02]  /*08e0*/  SYNCS.EXCH.64 URZ, [UR6+0x68], UR4 ;  /* 0x0000680406ff75b2 */ /* 0x0008e40008000100 */
[----:B----4-:R-:W-:Y:S01]  /*08f0*/  NOP ;  /* 0x0000000000007918 */ /* 0x010fe20000000000 */
.L_x_11:
[----:B------:R-:W4:Y:S01]  /*0900*/  SHFL.IDX PT, R2, R75, RZ, 0x1f ;  /* 0x00001fff4b027589 */ /* 0x000f2200000e0000 */
[----:B------:R-:W-:Y:S01]  /*0910*/  NOP ;  /* 0x0000000000007918 */ /* 0x000fe20000000000 */
[----:B----4-:R-:W-:-:S13]  /*0920*/  ISETP.NE.AND P0, PT, R2, 0x4, PT ;  /* 0x000000040200780c */ /* 0x010fda0003f05270 */
[----:B------:R-:W-:Y:S05]  /*0930*/  @P0 BRA `(.L_x_12) ;  /* 0x00000000004c0947 */ /* 0x000fea0003800000 */
[----:B--23--:R-:W2:Y:S01]  /*0940*/  S2UR UR6, SR_CgaCtaId ;  /* 0x00000000000679c3 */ /* 0x00cea20000008800 */
[----:B------:R-:W-:Y:S01]  /*0950*/  UMOV UR4, 0x3a0 ;  /* 0x000003a000047882 */ /* 0x000fe20000000000 */
[----:B------:R-:W-:Y:S01]  /*0960*/  UMOV UR5, 0x400 ;  /* 0x0000040000057882 */ /* 0x000fe20000000000 */
[----:B------:R-:W-:Y:S01]  /*0970*/  USEL UR4, UR4, 0x320, UP3 ;  /* 0x0000032004047887 */ /* 0x000fe20009800000 */
[----:B------:R-:W-:Y:S01]  /*0980*/  UMOV UR8, 0x1 ;  /* 0x0000000100087882 */ /* 0x000fe20000000000 */
[----:B------:R-:W-:Y:S01]  /*0990*/  ELECT P0, URZ, PT ;  /* 0x0000000000ff782f */ /* 0x000fe20003800000 */
[----:B------:R-:W-:-:S04]  /*09a0*/  UIADD3 UR8, UPT, UPT, -UR8, 0x100000, URZ ;  /* 0x0010000008087890 */ /* 0x000fc8000fffe1ff */
[----:B------:R-:W-:Y:S02]  /*09b0*/  USHF.L.U32 UR9, UR8, 0xb, URZ ;  /* 0x0000000b08097899 */ /* 0x000fe400080006ff */
[----:B------:R-:W-:Y:S02]  /*09c0*/  USHF.L.U32 UR8, UR8, 0x1, URZ ;  /* 0x0000000108087899 */ /* 0x000fe400080006ff */
[----:B--2---:R-:W-:Y:S02]  /*09d0*/  ULEA UR6, UR6, UR5, 0x18 ;  /* 0x0000000506067291 */ /* 0x004fe4000f8ec0ff */
[----:B------:R-:W-:-:S04]  /*09e0*/  UIADD3 UR4, UPT, UPT, -UR4, 0x100000, URZ ;  /* 0x0010000004047890 */ /* 0x000fc8000fffe1ff */
[----:B------:R-:W-:Y:S02]  /*09f0*/  USHF.L.U32 UR5, UR4, 0xb, URZ ;  /* 0x0000000b04057899 */ /* 0x000fe400080006ff */
[----:B------:R-:W-:Y:S01]  /*0a00*/  USHF.L.U32 UR4, UR4, 0x1, URZ ;  /* 0x0000000104047899 */ /* 0x000fe200080006ff */
[----:B------:R-:W2:Y:S03]  /*0a10*/  FENCE.VIEW.ASYNC.S ;  /* 0x00000000000073c6 */ /* 0x000ea60000000000 */
[----:B--2---:R4:W2:Y:S08]  /*0a20*/  SYNCS.EXCH.64 URZ, [UR6+0x70], UR8 ;  /* 0x0000700806ff75b2 */ /* 0x0048b00008000100 */
[----:B------:R4:W3:Y:S01]  /*0a30*/  SYNCS.EXCH.64 URZ, [UR6+0x80], UR4 ;  /* 0x0000800406ff75b2 */ /* 0x0008e20008000100 */
[----:B------:R4:W1:Y:S01]  /*0a40*/  SYNCS.EXCH.64 URZ, [UR6+0x78], UR8 ;  /* 0x0000780806ff75b2 */ /* 0x0008620008000100 */
[----:B------:R4:W1:Y:S02]  /*0a50*/  SYNCS.EXCH.64 URZ, [UR6+0x88], UR4 ;  /* 0x0000880406ff75b2 */ /* 0x0008640008000100 */
[----:B----4-:R-:W-:Y:S01]  /*0a60*/  NOP ;  /* 0x0000000000007918 */ /* 0x010fe20000000000 */
.L_x_12:
[----:B------:R-:W4:Y:S01]  /*0a70*/  SHFL.IDX PT, R2, R75, RZ, 0x1f ;  /* 0x00001fff4b027589 */ /* 0x000f2200000e0000 */
[----:B------:R-:W-:Y:S01]  /*0a80*/  NOP ;  /* 0x0000000000007918 */ /* 0x000fe20000000000 */
[----:B----4-:R-:W-:-:S13]  /*0a90*/  ISETP.NE.AND P0, PT, R2, 0x5, PT ;  /* 0x000000050200780c */ /* 0x010fda0003f05270 */
[----:B------:R-:W-:Y:S05]  /*0aa0*/  @P0 BRA `(.L_x_13) ;  /* 0x0000000000580947 */ /* 0x000fea0003800000 */
[----:B--23--:R-:W2:Y:S01]  /*0ab0*/  S2UR UR4, SR_CgaCtaId ;  /* 0x00000000000479c3 */ /* 0x00cea20000008800 */
        /* <DEDUP_REMOVED lines=12> */
[----:B--2---:R4:W2:Y:S01]  /*0b80*/  SYNCS.EXCH.64 URZ, [UR4+0x90], UR8 ;  /* 0x0000900804ff75b2 */ /* 0x0048a20008000100 */
[----:B------:R4:W3:Y:S01]  /*0b90*/  SYNCS.EXCH.64 URZ, [UR4+0xb0], UR6 ;  /* 0x0000b00604ff75b2 */ /* 0x0008e20008000100 */
[----:B------:R4:W1:Y:S01]  /*0ba0*/  SYNCS.EXCH.64 URZ, [UR4+0x98], UR8 ;  /* 0x0000980804ff75b2 */ /* 0x0008620008000100 */
[----:B------:R4:W1:Y:S01]  /*0bb0*/  SYNCS.EXCH.64 URZ, [UR4+0xb8], UR6 ;  /* 0x0000b80604ff75b2 */ /* 0x0008620008000100 */
[----:B------:R4:W1:Y:S01]  /*0bc0*/  SYNCS.EXCH.64 URZ, [UR4+0xa0], UR8 ;  /* 0x0000a00804ff75b2 */ /* 0x0008620008000100 */
[----:B------:R4:W1:Y:S01]  /*0bd0*/  SYNCS.EXCH.64 URZ, [UR4+0xc0], UR6 ;  /* 0x0000c00604ff75b2 */ /* 0x0008620008000100 */
[----:B------:R4:W1:Y:S01]  /*0be0*/  SYNCS.EXCH.64 URZ, [UR4+0xa8], UR8 ;  /* 0x0000a80804ff75b2 */ /* 0x0008620008000100 */
[----:B------:R4:W1:Y:S02]  /*0bf0*/  SYNCS.EXCH.64 URZ, [UR4+0xc8], UR6 ;  /* 0x0000c80604ff75b2 */ /* 0x0008640008000100 */
[----:B----4-:R-:W-:Y:S01]  /*0c00*/  NOP ;  /* 0x0000000000007918 */ /* 0x010fe20000000000 */
.L_x_13:
[----:B------:R-:W4:Y:S01]  /*0c10*/  SHFL.IDX PT, R2, R75, RZ, 0x1f ;  /* 0x00001fff4b027589 */ /* 0x000f2200000e0000 */
[----:B------:R-:W1:Y:S01]  /*0c20*/  S2UR UR45, SR_CgaCtaId ;  /* 0x00000000002d79c3 */ /* 0x000e620000008800 */
[----:B------:R-:W-:Y:S01]  /*0c30*/  NOP ;  /* 0x0000000000007918 */ /* 0x000fe20000000000 */
[----:B----4-:R-:W-:-:S13]  /*0c40*/  ISETP.NE.AND P0, PT, R2, 0x3, PT ;  /* 0x000000030200780c */ /* 0x010fda0003f05270 */
[----:B-1----:R-:W-:Y:S05]  /*0c50*/  @P0 BRA `(.L_x_14) ;  /* 0x0000000000340947 */ /* 0x002fea0003800000 */
[----:B--23--:R-:W-:Y:S01]  /*0c60*/  UMOV UR4, 0x400 ;  /* 0x0000040000047882 */ /* 0x00cfe20000000000 */
[----:B------:R-:W-:Y:S01]  /*0c70*/  UMOV UR6, 0x20 ;  /* 0x0000002000067882 */ /* 0x000fe20000000000 */
[----:B------:R-:W-:Y:S02]  /*0c80*/  ULEA UR4, UR45, UR4, 0x18 ;  /* 0x000000042d047291 */ /* 0x000fe4000f8ec0ff */
[----:B------:R-:W-:-:S04]  /*0c90*/  UIADD3 UR6, UPT, UPT, -UR6, 0x100000, URZ ;  /* 0x0010000006067890 */ /* 0x000fc8000fffe1ff */
[----:B------:R-:W-:Y:S02]  /*0ca0*/  USHF.L.U32 UR7, UR6, 0xb, URZ ;  /* 0x0000000b06077899 */ /* 0x000fe400080006ff */
[----:B------:R-:W-:Y:S01]  /*0cb0*/  USHF.L.U32 UR6, UR6, 0x1, URZ ;  /* 0x0000000106067899 */ /* 0x000fe200080006ff */
[----:B------:R-:W-:Y:S01]  /*0cc0*/  ELECT P0, URZ, PT ;  /* 0x0000000000ff782f */ /* 0x000fe20003800000 */
[----:B------:R-:W1:Y:S10]  /*0cd0*/  FENCE.VIEW.ASYNC.S ;  /* 0x00000000000073c6 */ /* 0x000e740000000000 */
[----:B-1----:R1:W4:Y:S01]  /*0ce0*/  SYNCS.EXCH.64 URZ, [UR4+0xd0], UR6 ;  /* 0x0000d00604ff75b2 */ /* 0x0023220008000100 */
[----:B------:R1:W2:Y:S01]  /*0cf0*/  SYNCS.EXCH.64 URZ, [UR4+0xe0], UR6 ;  /* 0x0000e00604ff75b2 */ /* 0x0002a20008000100 */
[----:B------:R1:W3:Y:S01]  /*0d00*/  SYNCS.EXCH.64 URZ, [UR4+0xd8], UR6 ;  /* 0x0000d80604ff75b2 */ /* 0x0002e20008000100 */
[----:B------:R1:W1:Y:S01]  /*0d10*/  SYNCS.EXCH.64 URZ, [UR4+0xe8], UR6 ;  /* 0x0000e80604ff75b2 */ /* 0x0002620008000100 */
[----:B------:R-:W-:Y:S01]  /*0d20*/  NOP ;  /* 0x0000000000007918 */ /* 0x000fe20000000000 */
.L_x_14:
[----:B-123--:R-:W1:Y:S01]  /*0d30*/  LDCU UR4, c[0x0][0x36c] ;  /* 0x00006d80ff0477ac */ /* 0x00ee620008000800 */
[----:B------:R-:W-:Y:S01]  /*0d40*/  ISETP.NE.OR P3, PT, R0, 0x2, !P3 ;  /* 0x000000020000780c */ /* 0x000fe20005f65670 */
[----:B------:R-:W-:Y:S01]  /*0d50*/  NOP ;  /* 0x0000000000007918 */ /* 0x000fe20000000000 */
[----:B------:R-:W-:Y:S01]  /*0d60*/  LOP3.LUT R0, R84, 0x1f, RZ, 0xc0, !PT ;  /* 0x0000001f54007812 */ /* 0x000fe200078ec0ff */
[----:B------:R-:W-:Y:S02]  /*0d70*/  UISETP.NE.AND UP4, UPT, UR17, URZ, UPT ;  /* 0x000000ff1100728c */ /* 0x000fe4000bf85270 */
[----:B-1----:R-:W-:-:S09]  /*0d80*/  UISETP.EQ.U32.AND UP5, UPT, UR4, 0x1, UPT ;  /* 0x000000010400788c */ /* 0x002fd2000bfa2070 */
[----:B------:R-:W-:Y:S05]  /*0d90*/  BRA.U !UP5, `(.L_x_15) ;  /* 0x000000010d087547 */ /* 0x000fea000b800000 */
[----:B----4-:R-:W-:Y:S01]  /*0da0*/  UCGABAR_ARV ;  /* 0x00000000000079c7 */ /* 0x010fe20008000000 */
[----:B------:R-:W-:Y:S05]  /*0db0*/  BRA `(.L_x_16) ;  /* 0x0000000000047947 */ /* 0x000fea0003800000 */
.L_x_15:
[----:B----4-:R-:W-:Y:S01]  /*0dc0*/  NOP ;  /* 0x0000000000007918 */ /* 0x010fe20000000000 */
.L_x_16:
[----:B------:R-:W1:Y:S01]  /*0dd0*/  S2UR UR20, SR_CTAID.Y ;  /* 0x00000000001479c3 */ /* 0x000e620000002600 */
[----:B------:R-:W-:-:S05]  /*0de0*/  CS2R.32 R76, SR_CgaSize ;  /* 0x00000000004c7805 */ /* 0x000fca0000008a00 */
[----:B------:R-:W-:-:S05]  /*0df0*/  IMAD R76, R76, -0xa0, RZ ;  /* 0xffffff604c4c7824 */ /* 0x000fca00078e02ff */
[----:B------:R-:W-:-:S14]  /*0e00*/  R2UR UR4, R76 ;  /* 0x000000004c0472ca */ /* 0x000fdc00000e0000 */
[----:B------:R-:W2:Y:S01]  /*0e10*/  LDCU UR4, c[0x0][UR4+0x2b4] ;  /* 0x00005680040477ac */ /* 0x000ea20008000800 */
[----:B------:R-:W-:-:S05]  /*0e20*/  CS2R.32 R76, SR_CgaSize ;  /* 0x00000000004c7805 */ /* 0x000fca0000008a00 */
[----:B------:R-:W-:-:S05]  /*0e30*/  IMAD R76, R76, -0xa0, RZ ;  /* 0xffffff604c4c7824 */ /* 0x000fca00078e02ff */
[----:B------:R-:W-:-:S14]  /*0e40*/  R2UR UR5, R76 ;  /* 0x000000004c0572ca */ /* 0x000fdc00000e0000 */
[----:B------:R-:W3:Y:S01]  /*0e50*/  LDCU UR5, c[0x0][UR5+0x2b0] ;  /* 0x00005600050577ac */ /* 0x000ee20008000800 */
[----:B------:R-:W4:Y:S01]  /*0e60*/  S2UR UR16, SR_CTAID.X ;  /* 0x00000000001079c3 */ /* 0x000f220000002500 */
[----:B------:R-:W-:-:S05]  /*0e70*/  CS2R.32 R76, SR_CgaSize ;  /* 0x00000000004c7805 */ /* 0x000fca0000008a00 */
[----:B------:R-:W-:-:S05]  /*0e80*/  IMAD R76, R76, -0xa0, RZ ;  /* 0xffffff604c4c7824 */ /* 0x000fca00078e02ff */
[----:B------:R-:W-:-:S14]  /*0e90*/  R2UR UR7, R76 ;  /* 0x000000004c0772ca */ /* 0x000fdc00000e0000 */
[----:B------:R-:W3:Y:S01]  /*0ea0*/  LDCU UR7, c[0x0][UR7+0x2a4] ;  /* 0x00005480070777ac */ /* 0x000ee20008000800 */
[----:B------:R-:W-:-:S05]  /*0eb0*/  CS2R.32 R76, SR_CgaSize ;  /* 0x00000000004c7805 */ /* 0x000fca0000008a00 */
[----:B------:R-:W-:-:S05]  /*0ec0*/  IMAD R76, R76, -0xa0, RZ ;  /* 0xffffff604c4c7824 */ /* 0x000fca00078e02ff */
[----:B------:R-:W-:-:S14]  /*0ed0*/  R2UR UR63, R76 ;  /* 0x000000004c3f72ca */ /* 0x000fdc00000e0000 */
[----:B------:R-:W3:Y:S01]  /*0ee0*/  LDCU UR63, c[0x0][UR63+0x2a0] ;  /* 0x000054003f3f77ac */ /* 0x000ee20008000800 */
[----:B------:R-:W-:Y:S02]  /*0ef0*/  ULOP3.LUT UR47, UR45, 0x1, URZ, 0xc0, !UPT ;  /* 0x000000012d2f7892 */ /* 0x000fe4000f8ec0ff */
[----:B------:R-:W-:Y:S02]  /*0f00*/  USHF.R.U32.HI UR32, URZ, 0x1, UR45 ;  /* 0x00000001ff207899 */ /* 0x000fe4000801162d */
[----:B------:R-:W-:Y:S02]  /*0f10*/  UISETP.GT.U32.AND UP1, UPT, UR47, 0xffff, UPT ;  /* 0x0000ffff2f00788c */ /* 0x000fe4000bf24070 */
[----:B------:R-:W-:Y:S01]  /*0f20*/  USHF.L.U32 UR28, UR45, 0x9, URZ ;  /* 0x000000092d1c7899 */ /* 0x000fe200080006ff */
[----:B-1----:R-:W-:Y:S01]  /*0f30*/  I2FP.F32.U32 R2, UR20 ;  /* 0x0000001400027c45 */ /* 0x002fe20008201000 */
[----:B------:R-:W1:Y:S04]  /*0f40*/  LDCU UR21, c[0x0][0xb24] ;  /* 0x00016480ff1577ac */ /* 0x000e680008000800 */
[----:B--2---:R-:W-:Y:S01]  /*0f50*/  FMUL R2, R2, UR4 ;  /* 0x0000000402027c20 */ /* 0x004fe20008400000 */
[----:B------:R-:W-:Y:S01]  /*0f60*/  ULOP3.LUT UR4, UR45, 0x2, URZ, 0xc0, !UPT ;  /* 0x000000022d047892 */ /* 0x000fe2000f8ec0ff */
[----:B----4-:R-:W-:Y:S01]  /*0f70*/  I2FP.F32.U32 R3, UR16 ;  /* 0x0000001000037c45 */ /* 0x010fe20008201000 */
[----:B------:R-:W2:Y:S03]  /*0f80*/  LDCU UR42, c[0x0][0xb24] ;  /* 0x00016480ff2a77ac */ /* 0x000ea60008000800 */
[----:B------:R-:W4:Y:S01]  /*0f90*/  F2I.U32.TRUNC.NTZ R2, R2 ;  /* 0x0000000200027305 */ /* 0x000f22000020f000 */
[----:B---3--:R-:W-:Y:S01]  /*0fa0*/  FMUL R3, R3, UR5 ;  /* 0x0000000503037c20 */ /* 0x008fe20008400000 */
[----:B------:R-:W-:Y:S01]  /*0fb0*/  UISETP.GT.U32.AND UP0, UPT, UR4, 0xffff, UPT ;  /* 0x0000ffff0400788c */ /* 0x000fe2000bf04070 */
[----:B------:R-:W3:Y:S05]  /*0fc0*/  LDCU UR31, c[0x0][0xb30] ;  /* 0x00016600ff1f77ac */ /* 0x000eea0008000800 */
[----:B------:R-:W1:Y:S01]  /*0fd0*/  F2I.U32.TRUNC.NTZ R3, R3 ;  /* 0x0000000300037305 */ /* 0x000e62000020f000 */
[----:B------:R-:W-:-:S02]  /*0fe0*/  USEL UR26, UR4, 0xffff, !UP0 ;  /* 0x0000ffff041a7887 */ /* 0x000fc4000c000000 */
[----:B------:R-:W-:Y:S01]  /*0ff0*/  USHF.L.U32 UR29, UR45, 0xb, URZ ;  /* 0x0000000b2d1d7899 */ /* 0x000fe200080006ff */
[----:B------:R-:W-:Y:S01]  /*1000*/  UMOV UR34, 0x5 ;  /* 0x0000000500227882 */ /* 0x000fe20000000000 */
[----:B------:R-:W-:Y:S01]  /*1010*/  USEL UR27, UR47, 0xffff, !UP1 ;  /* 0x0000ffff2f1b7887 */ /* 0x000fe2000c800000 */
[----:B----4-:R-:W-:Y:S02]  /*1020*/  R2UR UR6, R2 ;  /* 0x00000000020672ca */ /* 0x010fe400000e0000 */
[----:B------:R-:W-:Y:S02]  /*1030*/  PRMT R2, RZ, 0x7610, R2 ;  /* 0x00007610ff027816 */ /* 0x000fe40000000002 */
[----:B-1----:R-:W-:-:S09]  /*1040*/  R2UR UR5, R3 ;  /* 0x00000000030572ca */ /* 0x002fd200000e0000 */
[----:B------:R-:W-:-:S04]  /*1050*/  UIADD3 UR4, UPT, UPT, -UR6, URZ, URZ ;  /* 0x000000ff06047290 */ /* 0x000fc8000fffe1ff */
[----:B------:R-:W-:Y:S02]  /*1060*/  UIMAD UR4, UR7, UR4, UR20 ;  /* 0x00000004070472a4 */ /* 0x000fe4000f8e0214 */
[----:B------:R-:W-:-:S04]  /*1070*/  UIADD3 UR5, UPT, UPT, -UR5, URZ, URZ ;  /* 0x000000ff05057290 */ /* 0x000fc8000fffe1ff */
[----:B------:R-:W-:Y:S01]  /*1080*/  IMAD.U32 R76, RZ, RZ, UR4 ;  /* 0x00000004ff4c7e24 */ /* 0x000fe2000f8e00ff */
[----:B------:R-:W-:Y:S01]  /*1090*/  UIMAD UR63, UR63, UR5, UR16 ;  /* 0x000000053f3f72a4 */ /* 0x000fe2000f8e0210 */
[----:B--23--:R-:W-:Y:S11]  /*10a0*/  BRA.U UP4, `(.L_x_17) ;  /* 0x0000000104407547 */ /* 0x00cff6000b800000 */
[----:B------:R-:W-:-:S13]  /*10b0*/  R2UR UR4, R76 ;  /* 0x000000004c0472ca */ /* 0x000fda00000e0000 */
[----:B------:R-:W-:Y:S02]  /*10c0*/  UISETP.NE.AND UP0, UPT, UR4, URZ, UPT ;  /* 0x000000ff0400728c */ /* 0x000fe4000bf05270 */
[----:B------:R-:W-:Y:S02]  /*10d0*/  UISETP.NE.AND UP1, UPT, UR4, 0x1, UPT ;  /* 0x000000010400788c */ /* 0x000fe4000bf25270 */
[----:B------:R-:W-:Y:S02]  /*10e0*/  UISETP.NE.AND UP2, UPT, UR63, URZ, UP0 ;  /* 0x000000ff3f00728c */ /* 0x000fe40008745270 */
[----:B------:R-:W-:Y:S02]  /*10f0*/  USEL UR4, URZ, 0x2, UP0 ;  /* 0x00000002ff047887 */ /* 0x000fe40008000000 */
[----:B------:R-:W-:Y:S02]  /*1100*/  USEL UR8, URZ, 0x1, UP2 ;  /* 0x00000001ff087887 */ /* 0x000fe40009000000 */
[----:B------:R-:W-:-:S02]  /*1110*/  UISETP.NE.AND UP2, UPT, UR63, URZ, UPT ;  /* 0x000000ff3f00728c */ /* 0x000fc4000bf45270 */
[----:B------:R-:W-:Y:S02]  /*1120*/  USEL UR5, URZ, 0x4, UP1 ;  /* 0x00000004ff057887 */ /* 0x000fe40008800000 */
[----:B------:R-:W-:Y:S02]  /*1130*/  UISETP.NE.AND UP0, UPT, UR63, 0x1, UPT ;  /* 0x000000013f00788c */ /* 0x000fe4000bf05270 */
[----:B------:R-:W-:Y:S02]  /*1140*/  USEL UR6, URZ, 0x8, UP1 ;  /* 0x00000008ff067887 */ /* 0x000fe40008800000 */
[----:B------:R-:W-:Y:S02]  /*1150*/  USEL UR7, UR5, 0x4, UP2 ;  /* 0x0000000405077887 */ /* 0x000fe40009000000 */
[----:B------:R-:W-:Y:S02]  /*1160*/  USEL UR4, UR4, 0x2, UP0 ;  /* 0x0000000204047887 */ /* 0x000fe40008000000 */
[----:B------:R-:W-:-:S02]  /*1170*/  USEL UR5, UR6, 0x8, UP0 ;  /* 0x0000000806057887 */ /* 0x000fc40008000000 */
[----:B------:R-:W-:-:S04]  /*1180*/  UIADD3 UR4, UPT, UPT, UR4, UR7, UR8 ;  /* 0x0000000704047290 */ /* 0x000fc8000fffe008 */
[----:B------:R-:W-:-:S06]  /*1190*/  UIADD3 UR4, UPT, UPT, UR4, UR5, URZ ;  /* 0x0000000504047290 */ /* 0x000fcc000fffe0ff */
[----:B------:R-:W-:-:S07]  /*11a0*/  MOV R2, UR4 ;  /* 0x0000000400027c02 */ /* 0x000fce0008000f00 */
.L_x_17:
[----:B------:R-:W1:Y:S01]  /*11b0*/  S2UR UR36, SR_CTAID.Z ;  /* 0x00000000002479c3 */ /* 0x000e620000002700 */
[----:B------:R-:W-:Y:S01]  /*11c0*/  UISETP.GE.AND UP0, UPT, UR21, 0x1, UPT ;  /* 0x000000011500788c */ /* 0x000fe2000bf06270 */
[----:B------:R-:W-:-:S08]  /*11d0*/  UMOV UR33, 0x3 ;  /* 0x0000000300217882 */ /* 0x000fd00000000000 */
[----:B------:R-:W-:Y:S05]  /*11e0*/  BRA.U !UP0, `(.L_x_18) ;  /* 0x0000000108d47547 */ /* 0x000fea000b800000 */
[----:B------:R-:W2:Y:S01]  /*11f0*/  LDCU.128 UR12, c[0x0][0xb10] ;  /* 0x00016200ff0c77ac */ /* 0x000ea20008000c00 */
[----:B------:R-:W3:Y:S01]  /*1200*/  LDCU UR6, c[0x0][0x370] ;  /* 0x00006e00ff0677ac */ /* 0x000ee20008000800 */
[----:B------:R-:W4:Y:S01]  /*1210*/  LDCU UR5, c[0x0][0x374] ;  /* 0x00006e80ff0577ac */ /* 0x000f220008000800 */
[----:B------:R-:W1:Y:S01]  /*1220*/  LDCU UR30, c[0x0][0xb0c] ;  /* 0x00016180ff1e77ac */ /* 0x000e620008000800 */
[----:B------:R-:W1:Y:S01]  /*1230*/  LDCU UR4, c[0x0][0xb20] ;  /* 0x00016400ff0477ac */ /* 0x000e620008000800 */
[----:B------:R-:W1:Y:S01]  /*1240*/  LDCU.64 UR8, c[0x0][0xb28] ;  /* 0x00016500ff0877ac */ /* 0x000e620008000a00 */
[----:B--2---:R-:W-:Y:S02]  /*1250*/  UISETP.NE.AND UP0, UPT, UR14, 0x1, UPT ;  /* 0x000000010e00788c */ /* 0x004fe4000bf05270 */
[----:B----4-:R-:W-:Y:S02]  /*1260*/  UIMAD.WIDE.U32 UR10, UR5, UR15, URZ ;  /* 0x0000000f050a72a5 */ /* 0x010fe4000f8e00ff */
[----:B---3--:R-:W-:-:S02]  /*1270*/  UIMAD.WIDE.U32 UR22, UR6, UR12, URZ ;  /* 0x0000000c061672a5 */ /* 0x008fc4000f8e00ff */
[----:B-1----:R-:W-:Y:S02]  /*1280*/  UISETP.NE.AND UP1, UPT, UR30, 0x1, UPT ;  /* 0x000000011e00788c */ /* 0x002fe4000bf25270 */
[----:B------:R-:W-:Y:S01]  /*1290*/  UISETP.NE.AND UP2, UPT, UR21, 0x1, UPT ;  /* 0x000000011500788c */ /* 0x000fe2000bf45270 */
[----:B------:R-:W-:Y:S02]  /*12a0*/  UMOV UR10, UR11 ;  /* 0x0000000b000a7c82 */ /* 0x000fe40008000000 */
[----:B------:R-:W-:Y:S01]  /*12b0*/  UMOV UR22, UR23 ;  /* 0x0000001700167c82 */ /* 0x000fe20008000000 */
[----:B------:R-:W-:Y:S02]  /*12c0*/  @UP0 USHF.R.U32.HI UR5, URZ, UR4, UR10 ;  /* 0x00000004ff050299 */ /* 0x000fe4000801160a */
[----:B------:R-:W-:Y:S02]  /*12d0*/  UIMAD.WIDE.U32 UR24, UR20, UR15, URZ ;  /* 0x0000000f141872a5 */ /* 0x000fe4000f8e00ff */
[----:B------:R-:W-:-:S02]  /*12e0*/  UIMAD.WIDE.U32 UR10, UR5, UR8, URZ ;  /* 0x00000008050a72a5 */ /* 0x000fc4000f8e00ff */
[----:B------:R-:W-:Y:S02]  /*12f0*/  @UP1 USHF.R.U32.HI UR6, URZ, UR13, UR22 ;  /* 0x0000000dff061299 */ /* 0x000fe40008011616 */
[----:B------:R-:W-:Y:S02]  /*1300*/  UIMAD.WIDE.U32 UR18, UR16, UR12, URZ ;  /* 0x0000000c101272a5 */ /* 0x000fe4000f8e00ff */
[----:B------:R-:W-:Y:S01]  /*1310*/  UIMAD.WIDE.U32 UR22, UR6, UR8, URZ ;  /* 0x00000008061672a5 */ /* 0x000fe2000f8e00ff */
[----:B------:R-:W-:Y:S01]  /*1320*/  UMOV UR24, UR25 ;  /* 0x0000001900187c82 */ /* 0x000fe20008000000 */
[----:B------:R-:W-:Y:S01]  /*1330*/  UMOV UR10, UR11 ;  /* 0x0000000b000a7c82 */ /* 0x000fe20008000000 */
[----:B------:R-:W-:Y:S02]  /*1340*/  USHF.R.U32.HI UR24, URZ, UR4, UR24 ;  /* 0x00000004ff187299 */ /* 0x000fe40008011618 */
[----:B------:R-:W-:Y:S02]  /*1350*/  @UP2 USHF.R.U32.HI UR5, URZ, UR9, UR10 ;  /* 0x00000009ff052299 */ /* 0x000fe4000801160a */
[----:B------:R-:W-:Y:S01]  /*1360*/  UMOV UR7, UR23 ;  /* 0x0000001700077c82 */ /* 0x000fe20008000000 */
[----:B------:R-:W-:Y:S01]  /*1370*/  UMOV UR18, UR19 ;  /* 0x0000001300127c82 */ /* 0x000fe20008000000 */
[----:B------:R-:W-:-:S02]  /*1380*/  @UP2 USHF.R.U32.HI UR6, URZ, UR9, UR7 ;  /* 0x00000009ff062299 */ /* 0x000fc40008011607 */
[----:B------:R-:W-:Y:S02]  /*1390*/  USHF.R.U32.HI UR13, URZ, UR13, UR18 ;  /* 0x0000000dff0d7299 */ /* 0x000fe40008011612 */
[----:B------:R-:W-:Y:S02]  /*13a0*/  USEL UR4, UR20, UR24, !UP0 ;  /* 0x0000001814047287 */ /* 0x000fe4000c000000 */
[----:B------:R-:W-:Y:S02]  /*13b0*/  UIMAD UR7, UR5, UR21, URZ ;  /* 0x00000015050772a4 */ /* 0x000fe4000f8e02ff */
[----:B------:R-:W-:Y:S02]  /*13c0*/  USEL UR5, UR16, UR13, !UP1 ;  /* 0x0000000d10057287 */ /* 0x000fe4000c800000 */
[----:B------:R-:W-:Y:S02]  /*13d0*/  UIMAD UR12, UR6, UR21, URZ ;  /* 0x00000015060c72a4 */ /* 0x000fe4000f8e02ff */
[----:B------:R-:W-:-:S02]  /*13e0*/  UISETP.GE.AND UP0, UPT, UR4, UR7, UPT ;  /* 0x000000070400728c */ /* 0x000fc4000bf06270 */
[----:B------:R-:W-:Y:S02]  /*13f0*/  UIMAD.WIDE.U32 UR10, UR4, UR8, URZ ;  /* 0x00000008040a72a5 */ /* 0x000fe4000f8e00ff */
[----:B------:R-:W-:Y:S02]  /*1400*/  UISETP.GE.OR UP0, UPT, UR5, UR12, UP0 ;  /* 0x0000000c0500728c */ /* 0x000fe40008706670 */
[----:B------:R-:W-:Y:S02]  /*1410*/  UIMAD.WIDE.U32 UR12, UR5, UR8, URZ ;  /* 0x00000008050c72a5 */ /* 0x000fe4000f8e00ff */
[----:B------:R-:W-:Y:S01]  /*1420*/  UIADD3 UR10, UPT, UPT, -UR4, URZ, URZ ;  /* 0x000000ff040a7290 */ /* 0x000fe2000fffe1ff */
[----:B------:R-:W-:Y:S01]  /*1430*/  UMOV UR8, UR11 ;  /* 0x0000000b00087c82 */ /* 0x000fe20008000000 */
[----:B------:R-:W-:Y:S02]  /*1440*/  UIADD3 UR11, UPT, UPT, -UR5, URZ, URZ ;  /* 0x000000ff050b7290 */ /* 0x000fe4000fffe1ff */
[----:B------:R-:W-:-:S03]  /*1450*/  USHF.R.U32.HI UR8, URZ, UR9, UR8 ;  /* 0x00000009ff087299 */ /* 0x000fc60008011608 */
[----:B------:R-:W-:Y:S01]  /*1460*/  @!UP0 UMOV UR7, UR13 ;  /* 0x0000000d00078c82 */ /* 0x000fe20008000000 */
[----:B------:R-:W-:Y:S02]  /*1470*/  UIMAD UR20, UR14, UR10, UR20 ;  /* 0x0000000a0e1472a4 */ /* 0x000fe4000f8e0214 */
[----:B------:R-:W-:Y:S02]  /*1480*/  USEL UR8, UR4, UR8, !UP2 ;  /* 0x0000000804087287 */ /* 0x000fe4000d000000 */
[----:B------:R-:W-:Y:S02]  /*1490*/  @!UP0 USHF.R.U32.HI UR7, URZ, UR9, UR7 ;  /* 0x00000009ff078299 */ /* 0x000fe40008011607 */
[----:B------:R-:W-:Y:S02]  /*14a0*/  UIADD3 UR9, UPT, UPT, -UR8, URZ, URZ ;  /* 0x000000ff08097290 */ /* 0x000fe4000fffe1ff */
[----:B------:R-:W-:Y:S02]  /*14b0*/  @!UP0 USEL UR7, UR5, UR7, !UP2 ;  /* 0x0000000705078287 */ /* 0x000fe4000d000000 */
[----:B------:R-:W-:-:S02]  /*14c0*/  UIMAD UR9, UR21, UR9, UR4 ;  /* 0x00000009150972a4 */ /* 0x000fc4000f8e0204 */
[----:B------:R-:W-:Y:S02]  /*14d0*/  @!UP0 UIADD3 UR8, UPT, UPT, UR8, -UR7, URZ ;  /* 0x8000000708088290 */ /* 0x000fe4000fffe0ff */
[----:B------:R-:W-:Y:S02]  /*14e0*/  @!UP0 UIMAD UR6, UR9, UR6, UR7 ;  /* 0x00000006090682a4 */ /* 0x000fe4000f8e0207 */
[----:B------:R-:W-:Y:S02]  /*14f0*/  @!UP0 UIMAD UR4, UR8, UR21, UR5 ;  /* 0x00000015080482a4 */ /* 0x000fe4000f8e0205 */
[----:B------:R-:W-:Y:S02]  /*1500*/  UIMAD UR16, UR30, UR11, UR16 ;  /* 0x0000000b1e1072a4 */ /* 0x000fe4000f8e0210 */
[----:B------:R-:W-:Y:S01]  /*1510*/  UIMAD UR20, UR4, UR14, UR20 ;  /* 0x0000000e041472a4 */ /* 0x000fe2000f8e0214 */
[----:B------:R-:W-:Y:S02]  /*1520*/  @!UP0 UMOV UR5, UR6 ;  /* 0x0000000600058c82 */ /* 0x000fe40008000000 */
[----:B------:R-:W-:-:S12]  /*1530*/  UIMAD UR16, UR5, UR30, UR16 ;  /* 0x0000001e051072a4 */ /* 0x000fd8000f8e0210 */
.L_x_18:
[----:B------:R-:W-:Y:S02]  /*1540*/  UISETP.NE.AND UP1, UPT, UR31, 0x1, UPT ;  /* 0x000000011f00788c */ /* 0x000fe4000bf25270 */
[----:B------:R-:W-:Y:S02]  /*1550*/  ULOP3.LUT UR24, UR27, 0xffff, URZ, 0xc0, !UPT ;  /* 0x0000ffff1b187892 */ /* 0x000fe4000f8ec0ff */
[----:B------:R-:W-:Y:S02]  /*1560*/  ULOP3.LUT UR21, UR26, 0xffff, URZ, 0xc0, !UPT ;  /* 0x0000ffff1a157892 */ /* 0x000fe4000f8ec0ff */
[----:B------:R-:W-:Y:S02]  /*1570*/  UISETP.NE.AND UP0, UPT, UR17, 0x2, UPT ;  /* 0x000000021100788c */ /* 0x000fe4000bf05270 */
[----:B------:R-:W-:Y:S02]  /*1580*/  ULOP3.LUT UR28, UR28, 0x400, URZ, 0xc0, !UPT ;  /* 0x000004001c1c7892 */ /* 0x000fe4000f8ec0ff */
[----:B------:R-:W-:-:S02]  /*1590*/  ULOP3.LUT UR27, UR29, 0x800, URZ, 0xc0, !UPT ;  /* 0x000008001d1b7892 */ /* 0x000fc4000f8ec0ff */
[----:B------:R-:W-:Y:S02]  /*15a0*/  USHF.L.U32 UR24, UR34, UR24, URZ ;  /* 0x0000001822187299 */ /* 0x000fe400080006ff */
[----:B------:R-:W-:Y:S01]  /*15b0*/  USHF.L.U32 UR21, UR33, UR21, URZ ;  /* 0x0000001521157299 */ /* 0x000fe200080006ff */
[----:B------:R-:W-:Y:S11]  /*15c0*/  BRA.U UP1, `(.L_x_19) ;  /* 0x0000000101447547 */ /* 0x000ff6000b800000 */
[----:B------:R-:W2:Y:S01]  /*15d0*/  LDCU.128 UR8, c[0x0][0xb10] ;  /* 0x00016200ff0877ac */ /* 0x000ea20008000c00 */
[----:B------:R-:W3:Y:S01]  /*15e0*/  LDCU UR12, c[0x0][0xb0c] ;  /* 0x00016180ff0c77ac */ /* 0x000ee20008000800 */
[----:B------:R-:W4:Y:S01]  /*15f0*/  LDCU UR13, c[0x0][0xb20] ;  /* 0x00016400ff0d77ac */ /* 0x000f220008000800 */
[----:B--2---:R-:W-:Y:S02]  /*1600*/  UIMAD.WIDE.U32 UR6, UR16, UR8, URZ ;  /* 0x00000008100672a5 */ /* 0x004fe4000f8e00ff */
[----:B------:R-:W-:Y:S02]  /*1610*/  UIMAD.WIDE.U32 UR4, UR20, UR11, URZ ;  /* 0x0000000b140472a5 */ /* 0x000fe4000f8e00ff */
[----:B---3--:R-:W-:Y:S02]  /*1620*/  UISETP.NE.AND UP2, UPT, UR12, 0x1, UPT ;  /* 0x000000010c00788c */ /* 0x008fe4000bf45270 */
[----:B------:R-:W-:Y:S01]  /*1630*/  UISETP.NE.AND UP1, UPT, UR10, 0x1, UPT ;  /* 0x000000010a00788c */ /* 0x000fe2000bf25270 */
[----:B------:R-:W-:-:S02]  /*1640*/  UMOV UR6, UR7 ;  /* 0x0000000700067c82 */ /* 0x000fc40008000000 */
[----:B------:R-:W-:Y:S01]  /*1650*/  UMOV UR4, UR5 ;  /* 0x0000000500047c82 */ /* 0x000fe20008000000 */
[----:B------:R-:W-:Y:S02]  /*1660*/  USHF.R.U32.HI UR9, URZ, UR9, UR6 ;  /* 0x00000009ff097299 */ /* 0x000fe40008011606 */
[----:B----4-:R-:W-:Y:S02]  /*1670*/  USHF.R.U32.HI UR4, URZ, UR13, UR4 ;  /* 0x0000000dff047299 */ /* 0x010fe40008011604 */
[----:B------:R-:W-:Y:S02]  /*1680*/  USEL UR5, UR16, UR9, !UP2 ;  /* 0x0000000910057287 */ /* 0x000fe4000d000000 */
[----:B------:R-:W-:-:S04]  /*1690*/  USEL UR4, UR20, UR4, !UP1 ;  /* 0x0000000414047287 */ /* 0x000fc8000c800000 */
[----:B------:R-:W-:Y:S02]  /*16a0*/  UIADD3 UR6, UPT, UPT, UR5, -UR4, URZ ;  /* 0x8000000405067290 */ /* 0x000fe4000fffe0ff */
[----:B------:R-:W-:Y:S02]  /*16b0*/  UIADD3 UR4, UPT, UPT, -UR5, UR4, URZ ;  /* 0x0000000405047290 */ /* 0x000fe4000fffe1ff */
[----:B------:R-:W-:Y:S02]  /*16c0*/  UIMAD UR20, UR6, UR10, UR20 ;  /* 0x0000000a061472a4 */ /* 0x000fe4000f8e0214 */
[----:B------:R-:W-:-:S12]  /*16d0*/  UIMAD UR16, UR4, UR12, UR16 ;  /* 0x0000000c041072a4 */ /* 0x000fd8000f8e0210 */
.L_x_19:
[----:B------:R-:W-:Y:S05]  /*16e0*/  BRA.U !UP5, `(.L_x_20) ;  /* 0x000000010d0c7547 */ /* 0x000fea000b800000 */
[----:B------:R-:W-:Y:S01]  /*16f0*/  UCGABAR_WAIT ;  /* 0x0000000000007dc7 */ /* 0x000fe20008000000 */
[----:B------:R-:W-:Y:S01]  /*1700*/  CCTL.IVALL ;  /* 0x00000000ff00798f */ /* 0x000fe20002000000 */
[----:B------:R-:W-:Y:S05]  /*1710*/  BRA `(.L_x_21) ;  /* 0x0000000000047947 */ /* 0x000fea0003800000 */
.L_x_20:
[----:B------:R-:W-:Y:S06]  /*1720*/  BAR.SYNC.DEFER_BLOCKING 0x0 ;  /* 0x0000000000007b1d */ /* 0x000fec0000010000 */
.L_x_21:
[----:B------:R-:W-:Y:S05]  /*1730*/  BRA.U UP0, `(.L_x_22) ;  /* 0x0000001100d07547 */ /* 0x000fea000b800000 */
[----:B------:R-:W2:Y:S01]  /*1740*/  LDCU UR6, c[0x0][0x38c] ;  /* 0x00007180ff0677ac */ /* 0x000ea20008000800 */
[----:B------:R-:W-:Y:S01]  /*1750*/  PLOP3.LUT P1, PT, PT, PT, UP3, 0x80, 0x8 ;  /* 0x000000000008781c */ /* 0x000fe20003f2f038 */
[----:B------:R-:W-:Y:S01]  /*1760*/  IMAD.MOV.U32 R12, RZ, RZ, 0x1 ;  /* 0x00000001ff0c7424 */ /* 0x000fe200078e00ff */
[----:B------:R-:W-:Y:S01]  /*1770*/  ISETP.EQ.OR P2, PT, R0, RZ, P3 ;  /* 0x000000ff0000720c */ /* 0x000fe20001f42670 */
[----:B------:R-:W-:Y:S01]  /*1780*/  UISETP.NE.AND UP1, UPT, UR17, URZ, UPT ;  /* 0x000000ff1100728c */ /* 0x000fe2000bf25270 */
[----:B------:R-:W-:Y:S02]  /*1790*/  PLOP3.LUT P1, PT, P1, PT, PT, 0x8, 0x80 ;  /* 0x000000000080781c */ /* 0x000fe40000f2e170 */
[----:B------:R-:W-:Y:S01]  /*17a0*/  CS2R R10, SRZ ;  /* 0x00000000000a7805 */ /* 0x000fe2000001ff00 */
[----:B------:R-:W-:Y:S01]  /*17b0*/  IMAD.MOV.U32 R9, RZ, RZ, RZ ;  /* 0x000000ffff097224 */ /* 0x000fe200078e00ff */
[----:B------:R-:W3:Y:S01]  /*17c0*/  LDCU UR40, c[0x0][0x370] ;  /* 0x00006e00ff2877ac */ /* 0x000ee20008000800 */
[----:B------:R-:W-:Y:S01]  /*17d0*/  IMAD.MOV.U32 R8, RZ, RZ, 0x1 ;  /* 0x00000001ff087424 */ /* 0x000fe200078e00ff */
[----:B------:R-:W4:Y:S01]  /*17e0*/  LDCU.64 UR30, c[0x0][0x348] ;  /* 0x00006900ff1e77ac */ /* 0x000f220008000a00 */
[----:B------:R-:W1:Y:S01]  /*17f0*/  LDCU UR39, c[0x0][0x374] ;  /* 0x00006e80ff2777ac */ /* 0x000e620008000800 */
[----:B--2---:R-:W-:-:S02]  /*1800*/  UIADD3 UR5, UPT, UPT, UR6, 0x1f, URZ ;  /* 0x0000001f06057890 */ /* 0x004fc4000fffe0ff */
[----:B------:R-:W-:Y:S02]  /*1810*/  UIADD3 UR48, UPT, UPT, UR6, 0x3e, URZ ;  /* 0x0000003e06307890 */ /* 0x000fe4000fffe0ff */
[----:B------:R-:W-:Y:S02]  /*1820*/  USHF.R.S32.HI UR4, URZ, 0x1f, UR5 ;  /* 0x0000001fff047899 */ /* 0x000fe40008011405 */
[----:B------:R-:W-:Y:S02]  /*1830*/  USEL UR26, UR37, 0x2, UP1 ;  /* 0x00000002251a7887 */ /* 0x000fe40008800000 */
[----:B------:R-:W-:Y:S02]  /*1840*/  ULEA.HI UR4, UR4, UR5, URZ, 0x5 ;  /* 0x0000000504047291 */ /* 0x000fe4000f8f28ff */
[----:B------:R-:W-:Y:S02]  /*1850*/  USHF.L.U32 UR5, UR32, 0x5, URZ ;  /* 0x0000000520057899 */ /* 0x000fe400080006ff */
[----:B------:R-:W-:-:S02]  /*1860*/  USHF.R.S32.HI UR43, URZ, 0x5, UR4 ;  /* 0x00000005ff2b7899 */ /* 0x000fc40008011404 */
[----:B------:R-:W-:Y:S02]  /*1870*/  UIADD3 UR4, UPT, UPT, UR6, -0x1, URZ ;  /* 0xffffffff06047890 */ /* 0x000fe4000fffe0ff */
[----:B------:R-:W-:Y:S02]  /*1880*/  UISETP.LT.U32.AND UP0, UPT, UR43, 0x4, UPT ;  /* 0x000000042b00788c */ /* 0x000fe4000bf01070 */
[----:B------:R-:W-:Y:S02]  /*1890*/  UISETP.GE.U32.AND UP2, UPT, UR4, -0x3f, UPT ;  /* 0xffffffc10400788c */ /* 0x000fe4000bf46070 */
[----:B------:R-:W-:Y:S02]  /*18a0*/  USEL UR41, UR43, 0x4, UP0 ;  /* 0x000000042b297887 */ /* 0x000fe40008000000 */
[----:B------:R-:W-:Y:S02]  /*18b0*/  ULOP3.LUT UR44, UR5, 0x20, URZ, 0xe2, !UPT ;  /* 0x00000020052c7892 */ /* 0x000fe4000f8ee2ff */
[----:B------:R-:W-:-:S02]  /*18c0*/  UIADD3 UR25, UPT, UPT, UR41, -0x1, URZ ;  /* 0xffffffff29197890 */ /* 0x000fc4000fffe0ff */
[----:B------:R-:W-:Y:S01]  /*18d0*/  UIADD3 UR46, UPT, UPT, UR43, -UR41, URZ ;  /* 0x800000292b2e7290 */ /* 0x000fe2000fffe0ff */
[----:B------:R-:W-:Y:S02]  /*18e0*/  UMOV UR5, URZ ;  /* 0x000000ff00057c82 */ /* 0x000fe40008000000 */
[----:B------:R-:W-:-:S04]  /*18f0*/  @UP2 UIADD3 UR25, UPT, UPT, UR41, URZ, URZ ;  /* 0x000000ff29192290 */ /* 0x000fc8000fffe0ff */
[----:B-1-34-:R-:W-:-:S12]  /*1900*/  UIADD3 UR25, UPT, UPT, UR25, 0x1, URZ ;  /* 0x0000000119197890 */ /* 0x01afd8000fffe0ff */
.L_x_42:
[----:B------:R-:W-:Y:S01]  /*1910*/  UISETP.NE.AND UP0, UPT, UR45, URZ, UPT ;  /* 0x000000ff2d00728c */ /* 0x000fe2000bf05270 */
[----:B------:R-:W1:Y:S08]  /*1920*/  S2UR UR45, SR_CgaCtaId ;  /* 0x00000000002d79c3 */ /* 0x000e700000008800 */
[----:B------:R-:W-:Y:S05]  /*1930*/  BRA.U UP0, `(.L_x_23) ;  /* 0x0000000100347547 */ /* 0x000fea000b800000 */
[----:B------:R-:W2:Y:S01]  /*1940*/  S2R R0, SR_CgaCtaId ;  /* 0x0000000000007919 */ /* 0x000ea20000008800 */
[----:B------:R-:W-:-:S04]  /*1950*/  MOV R2, 0x400 ;  /* 0x0000040000027802 */ /* 0x000fc80000000f00 */
[----:B--2---:R-:W-:Y:S02]  /*1960*/  LEA R0, R0, R2, 0x18 ;  /* 0x0000000200007211 */ /* 0x004fe400078ec0ff */
[----:B------:R-:W-:-:S03]  /*1970*/  SHF.L.U32 R2, R8, 0x1f, RZ ;  /* 0x0000001f08027819 */ /* 0x000fc600000006ff */
[----:B------:R-:W-:-:S04]  /*1980*/  IMAD R0, R9, 0x8, R0 ;  /* 0x0000000809007824 */ /* 0x000fc800078e0200 */
[----:B------:R-:W2:Y:S02]  /*1990*/  SYNCS.PHASECHK.TRANS64.TRYWAIT P0, [R0+URZ+0xe0], R2 ;  /* 0x0000e002000075a7 */ /* 0x000ea400080011ff */
[----:B--2---:R-:W-:Y:S05]  /*19a0*/  @!P0 BRA `(.L_x_24) ;  /* 0x0000005c00c48947 */ /* 0x004fea0003800000 */
.L_x_112:
[----:B------:R-:W-:Y:S01]  /*19b0*/  VIADD R9, R9, 0x1 ;  /* 0x0000000109097836 */ /* 0x000fe20000000000 */
[----:B------:R2:W-:Y:S04]  /*19c0*/  SYNCS.ARRIVE.TRANS64.A1T0 RZ, [R0+URZ+0xd0], RZ ;  /* 0x0000d0ff00ff79a7 */ /* 0x0005e800081000ff */
[----:B------:R-:W-:-:S04]  /*19d0*/  ISETP.NE.AND P0, PT, R9, 0x2, PT ;  /* 0x000000020900780c */ /* 0x000fc80003f05270 */
[----:B------:R-:W-:Y:S02]  /*19e0*/  SEL R9, R9, RZ, P0 ;  /* 0x000000ff09097207 */ /* 0x000fe40000000000 */
[----:B--2---:R-:W-:-:S04]  /*19f0*/  SEL R0, RZ, 0x1, P0 ;  /* 0x00000001ff007807 */ /* 0x004fc80000000000 */
[----:B------:R-:W-:-:S07]  /*1a00*/  LOP3.LUT R8, R8, R0, RZ, 0x3c, !PT ;  /* 0x0000000008087212 */ /* 0x000fce00078e3cff */
.L_x_23:
[----:B------:R-:W-:Y:S01]  /*1a10*/  UMOV UR6, 0x400 ;  /* 0x0000040000067882 */ /* 0x000fe20000000000 */
[----:B------:R-:W-:Y:S01]  /*1a20*/  SHF.L.U32 R0, R12, 0x1f, RZ ;  /* 0x0000001f0c007819 */ /* 0x000fe200000006ff */
[----:B-1----:R-:W-:Y:S02]  /*1a30*/  ULEA UR6, UR45, UR6, 0x18 ;  /* 0x000000062d067291 */ /* 0x002fe4000f8ec0ff */
[----:B------:R-:W-:Y:S02]  /*1a40*/  UISETP.GE.U32.AND UP0, UPT, UR48, 0x3f, UPT ;  /* 0x0000003f3000788c */ /* 0x000fe4000bf06070 */
[----:B------:R-:W-:Y:S02]  /*1a50*/  ULEA UR4, UR5, UR6, 0x3 ;  /* 0x0000000605047291 */ /* 0x000fe4000f8e18ff */
[----:B------:R-:W-:Y:S02]  /*1a60*/  ULEA UR11, UR20, UR47, 0x1 ;  /* 0x0000002f140b7291 */ /* 0x000fe4000f8e08ff */
[----:B------:R-:W-:-:S02]  /*1a70*/  ULEA UR35, UR16, UR44, 0x6 ;  /* 0x0000002c10237291 */ /* 0x000fc4000f8e30ff */
[----:B------:R-:W-:Y:S01]  /*1a80*/  USHF.L.U32 UR11, UR11, 0x6, URZ ;  /* 0x000000060b0b7899 */ /* 0x000fe200080006ff */
[----:B------:R-:W-:Y:S02]  /*1a90*/  UMOV UR13, URZ ;  /* 0x000000ff000d7c82 */ /* 0x000fe40008000000 */
[----:B------:R1:W2:Y:S01]  /*1aa0*/  SYNCS.PHASECHK.TRANS64.TRYWAIT P0, [UR4+0x20], R0 ;  /* 0x00002000ff0075a7 */ /* 0x0002a20008001104 */
[----:B------:R-:W-:Y:S08]  /*1ab0*/  BRA.U !UP0, `(.L_x_25) ;  /* 0x0000000108c07547 */ /* 0x000ff0000b800000 */
[----:B------:R-:W-:Y:S01]  /*1ac0*/  UMOV UR7, URZ ;  /* 0x000000ff00077c82 */ /* 0x000fe20008000000 */
[----:B------:R-:W-:-:S05]  /*1ad0*/  UMOV UR4, UR5 ;  /* 0x0000000500047c82 */ /* 0x000fca0008000000 */
.L_x_31:
[----:B------:R-:W-:Y:S01]  /*1ae0*/  ULEA UR33, UR4, UR6, 0x3 ;  /* 0x0000000604217291 */ /* 0x000fe2000f8e18ff */
[----:B------:R-:W-:Y:S01]  /*1af0*/  @!P3 MOV R2, 0x1800 ;  /* 0x000018000002b802 */ /* 0x000fe20000000f00 */
[----:B--2-4-:R-:W-:Y:S10]  /*1b00*/  @P0 BRA `(.L_x_26) ;  /* 0x00000000000c0947 */ /* 0x014ff40003800000 */
[----:B------:R-:W-:-:S04]  /*1b10*/  SHF.L.U32 R3, R12, 0x1f, RZ ;  /* 0x0000001f0c037819 */ /* 0x000fc800000006ff */
[----:B------:R-:W2:Y:S02]  /*1b20*/  SYNCS.PHASECHK.TRANS64.TRYWAIT P0, [UR33+0x20], R3 ;  /* 0x00002003ff0075a7 */ /* 0x000ea40008001121 */
[----:B--2---:R-:W-:Y:S05]  /*1b30*/  @!P0 BRA `(.L_x_27) ;  /* 0x0000005c00748947 */ /* 0x004fea0003800000 */
.L_x_26:
[----:B------:R2:W-:Y:S01]  /*1b40*/  @!P3 SYNCS.ARRIVE.TRANS64 RZ, [UR33], R2 ;  /* 0x00000002ffffb9a7 */ /* 0x0005e20008000021 */
[----:B------:R-:W-:-:S04]  /*1b50*/  ULOP3.LUT UR5, UR26, 0x2, URZ, 0xfc, !UPT ;  /* 0x000000021a057892 */ /* 0x000fc8000f8efcff */
[----:B------:R-:W-:-:S09]  /*1b60*/  UISETP.NE.AND UP0, UPT, UR5, 0x2, UPT ;  /* 0x000000020500788c */ /* 0x000fd2000bf05270 */
[----:B------:R-:W-:Y:S05]  /*1b70*/  BRA.U UP0, `(.L_x_28) ;  /* 0x0000000100047547 */ /* 0x000fea000b800000 */
[----:B------:R-:W-:Y:S05]  /*1b80*/  BPT.TRAP 0x1 ;  /* 0x000000040000795c */ /* 0x000fea0000300000 */
.L_x_28:
[----:B------:R-:W-:Y:S04]  /*1b90*/  BSSY.RECONVERGENT B0, `(.L_x_29) ;  /* 0x0000003000007945 */ /* 0x000fe80003800200 */
[----:B------:R-:W-:Y:S05]  /*1ba0*/  @P2 BRA `(.L_x_30) ;  /* 0x0000000000042947 */ /* 0x000fea0003800000 */
[----:B------:R-:W-:Y:S05]  /*1bb0*/  BPT.TRAP 0x1 ;  /* 0x000000040000795c */ /* 0x000fea0000300000 */
.L_x_30:
[----:B------:R-:W-:Y:S05]  /*1bc0*/  BSYNC.RECONVERGENT B0 ;  /* 0x0000000000007941 */ /* 0x000fea0003800200 */
.L_x_29:
[----:B------:R-:W-:Y:S02]  /*1bd0*/  UIADD3 UR5, UPT, UPT, UR4, 0x1, URZ ;  /* 0x0000000104057890 */ /* 0x000fe4000fffe0ff */
[----:B------:R-:W-:Y:S02]  /*1be0*/  USHF.L.U32 UR34, UR7, 0x5, URZ ;  /* 0x0000000507227899 */ /* 0x000fe400080006ff */
[----:B------:R-:W-:Y:S02]  /*1bf0*/  UISETP.NE.AND UP0, UPT, UR5, 0x4, UPT ;  /* 0x000000040500788c */ /* 0x000fe4000bf05270 */
[----:B------:R-:W-:Y:S02]  /*1c00*/  UIADD3 UR7, UPT, UPT, UR7, 0x1, URZ ;  /* 0x0000000107077890 */ /* 0x000fe4000fffe0ff */
[----:B------:R-:W-:Y:S02]  /*1c10*/  USEL UR9, URZ, 0x1, UP0 ;  /* 0x00000001ff097887 */ /* 0x000fe40008000000 */
[----:B------:R-:W-:-:S02]  /*1c20*/  USEL UR5, UR5, URZ, UP0 ;  /* 0x000000ff05057287 */ /* 0x000fc40008000000 */
[----:B------:R-:W-:Y:S02]  /*1c30*/  UIADD3 UR14, UP0, UPT, UR30, 0x180, URZ ;  /* 0x000001801e0e7890 */ /* 0x000fe4000ff1e0ff */
[----:B------:R-:W-:Y:S01]  /*1c40*/  ULEA UR8, UR5, UR6, 0x3 ;  /* 0x0000000605087291 */ /* 0x000fe2000f8e18ff */
[----:B------:R-:W-:Y:S01]  /*1c50*/  LOP3.LUT R12, R12, UR9, RZ, 0x3c, !PT ;  /* 0x000000090c0c7c12 */ /* 0x000fe2000f8e3cff */
[----:B------:R-:W-:Y:S02]  /*1c60*/  ULEA UR32, UR4, UR28, 0xb ;  /* 0x0000001c04207291 */ /* 0x000fe4000f8e58ff */
[----:B------:R-:W-:Y:S01]  /*1c70*/  UIADD3 UR16, UP1, UPT, UR30, 0x80, URZ ;  /* 0x000000801e107890 */ /* 0x000fe2000ff3e0ff */
[----:B-1----:R-:W-:Y:S01]  /*1c80*/  SHF.L.U32 R0, R12, 0x1f, RZ ;  /* 0x0000001f0c007819 */ /* 0x002fe200000006ff */
[----:B------:R-:W-:Y:S02]  /*1c90*/  UIADD3.X UR15, UPT, UPT, URZ, UR31, URZ, UP0, !UPT ;  /* 0x0000001fff0f7290 */ /* 0x000fe400087fe4ff */
[----:B------:R-:W-:Y:S01]  /*1ca0*/  UISETP.NE.AND UP0, UPT, UR7, UR25, UPT ;  /* 0x000000190700728c */ /* 0x000fe2000bf05270 */
[----:B------:R3:W4:Y:S01]  /*1cb0*/  SYNCS.PHASECHK.TRANS64.TRYWAIT P0, [UR8+0x20], R0 ;  /* 0x00002000ff0075a7 */ /* 0x0007220008001108 */
[----:B------:R-:W-:-:S02]  /*1cc0*/  ULEA UR8, UR4, UR27, 0xc ;  /* 0x0000001b04087291 */ /* 0x000fc4000f8e60ff */
[----:B------:R-:W-:Y:S02]  /*1cd0*/  UIADD3.X UR17, UPT, UPT, URZ, UR31, URZ, UP1, !UPT ;  /* 0x0000001fff117290 */ /* 0x000fe40008ffe4ff */
[----:B------:R-:W-:Y:S02]  /*1ce0*/  UIADD3 UR32, UPT, UPT, UR6, 0x4400, UR32 ;  /* 0x0000440006207890 */ /* 0x000fe4000fffe020 */
[----:B------:R-:W-:Y:S02]  /*1cf0*/  UPRMT UR13, URZ, 0x5410, UR24 ;  /* 0x00005410ff0d7896 */ /* 0x000fe40008000018 */
[----:B------:R-:W-:Y:S02]  /*1d00*/  UIADD3 UR8, UPT, UPT, UR6, 0x6400, UR8 ;  /* 0x0000640006087890 */ /* 0x000fe4000fffe008 */
[----:B------:R-:W-:Y:S01]  /*1d10*/  UPRMT UR4, URZ, 0x5410, UR21 ;  /* 0x00005410ff047896 */ /* 0x000fe20008000015 */
[----:B------:R-:W-:Y:S01]  /*1d20*/  UMOV UR18, 0x0 ;  /* 0x0000000000127882 */ /* 0x000fe20000000000 */
[----:B------:R-:W-:Y:S01]  /*1d30*/  UMOV UR19, 0x10000000 ;  /* 0x1000000000137882 */ /* 0x000fe20000000000 */
[----:B------:R-:W-:Y:S01]  /*1d40*/  UMOV UR12, UR36 ;  /* 0x00000024000c7c82 */ /* 0x000fe20008000000 */
[----:B------:R-:W-:Y:S01]  /*1d50*/  UMOV UR9, UR33 ;  /* 0x0000002100097c82 */ /* 0x000fe20008000000 */
[----:B------:R-:W-:Y:S01]  /*1d60*/  UMOV UR10, UR34 ;  /* 0x00000022000a7c82 */ /* 0x000fe20008000000 */
[----:B------:R1:W-:Y:S03]  /*1d70*/  UTMALDG.3D.MULTICAST [UR32], [UR16], UR13, desc[UR18] ;  /* 0x00001220100073b4 */ /* 0x0003e6000801180d */
[----:B------:R2:W-:Y:S01]  /*1d80*/  UTMALDG.3D.MULTICAST [UR8], [UR14], UR4, desc[UR18] ;  /* 0x000012080e0073b4 */ /* 0x0005e20008011804 */
[----:B-1----:R-:W-:Y:S01]  /*1d90*/  UMOV UR13, UR25 ;  /* 0x00000019000d7c82 */ /* 0x002fe20008000000 */
[----:B--2---:R-:W-:Y:S01]  /*1da0*/  UMOV UR4, UR5 ;  /* 0x0000000500047c82 */ /* 0x004fe20008000000 */
[----:B---3--:R-:W-:Y:S05]  /*1db0*/  BRA.U UP0, `(.L_x_31) ;  /* 0xfffffffd00487547 */ /* 0x008fea000b83ffff */
.L_x_25:
[----:B------:R-:W-:Y:S01]  /*1dc0*/  ULEA UR4, UR5, UR6, 0x3 ;  /* 0x0000000605047291 */ /* 0x000fe2000f8e18ff */
[----:B-1----:R-:W-:Y:S01]  /*1dd0*/  SHF.L.U32 R0, R12, 0x1f, RZ ;  /* 0x0000001f0c007819 */ /* 0x002fe200000006ff */
[----:B------:R-:W-:Y:S01]  /*1de0*/  @!P1 SYNCS.ARRIVE.TRANS64.A1T0 RZ, [UR6+0x68], RZ ;  /* 0x000068ffffff99a7 */ /* 0x000fe20008100006 */
[----:B------:R-:W-:-:S06]  /*1df0*/  UISETP.GT.AND UP0, UPT, UR43, UR41, UPT ;  /* 0x000000292b00728c */ /* 0x000fcc000bf04270 */
[----:B--2-4-:R1:W2:Y:S03]  /*1e00*/  SYNCS.PHASECHK.TRANS64.TRYWAIT P0, [UR4+0x20], R0 ;  /* 0x00002000ff0075a7 */ /* 0x0142a60008001104 */
[----:B------:R-:W-:Y:S05]  /*1e10*/  BRA.U !UP0, `(.L_x_32) ;  /* 0x0000000108c47547 */ /* 0x000fea000b800000 */
[----:B------:R-:W-:Y:S01]  /*1e20*/  UIADD3 UR29, UPT, UPT, UR46, UR13, URZ ;  /* 0x0000000d2e1d7290 */ /* 0x000fe2000fffe0ff */
[----:B------:R-:W-:-:S11]  /*1e30*/  UMOV UR4, UR5 ;  /* 0x0000000500047c82 */ /* 0x000fd60008000000 */
.L_x_38:
[----:B------:R-:W-:Y:S01]  /*1e40*/  ULEA UR17, UR4, UR6, 0x3 ;  /* 0x0000000604117291 */ /* 0x000fe2000f8e18ff */
[----:B--2---:R-:W-:Y:S01]  /*1e50*/  @!P3 MOV R2, 0x1800 ;  /* 0x000018000002b802 */ /* 0x004fe20000000f00 */
[----:B--2-4-:R-:W-:Y:S10]  /*1e60*/  @P0 BRA `(.L_x_33) ;  /* 0x00000000000c0947 */ /* 0x014ff40003800000 */
[----:B------:R-:W-:-:S04]  /*1e70*/  SHF.L.U32 R3, R12, 0x1f, RZ ;  /* 0x0000001f0c037819 */ /* 0x000fc800000006ff */
[----:B------:R-:W2:Y:S02]  /*1e80*/  SYNCS.PHASECHK.TRANS64.TRYWAIT P0, [UR17+0x20], R3 ;  /* 0x00002003ff0075a7 */ /* 0x000ea40008001111 */
[----:B--2---:R-:W-:Y:S05]  /*1e90*/  @!P0 BRA `(.L_x_34) ;  /* 0x0000005800b48947 */ /* 0x004fea0003800000 */
.L_x_33:
[----:B------:R2:W-:Y:S01]  /*1ea0*/  @!P3 SYNCS.ARRIVE.TRANS64 RZ, [UR17], R2 ;  /* 0x00000002ffffb9a7 */ /* 0x0005e20008000011 */
[----:B------:R-:W-:-:S04]  /*1eb0*/  ULOP3.LUT UR5, UR26, 0x2, URZ, 0xfc, !UPT ;  /* 0x000000021a057892 */ /* 0x000fc8000f8efcff */
[----:B------:R-:W-:-:S09]  /*1ec0*/  UISETP.NE.AND UP0, UPT, UR5, 0x2, UPT ;  /* 0x000000020500788c */ /* 0x000fd2000bf05270 */
[----:B------:R-:W-:Y:S05]  /*1ed0*/  BRA.U UP0, `(.L_x_35) ;  /* 0x0000000100047547 */ /* 0x000fea000b800000 */
[----:B------:R-:W-:Y:S05]  /*1ee0*/  BPT.TRAP 0x1 ;  /* 0x000000040000795c */ /* 0x000fea0000300000 */
.L_x_35:
[----:B------:R-:W-:Y:S04]  /*1ef0*/  BSSY.RECONVERGENT B0, `(.L_x_36) ;  /* 0x0000003000007945 */ /* 0x000fe80003800200 */
[----:B------:R-:W-:Y:S05]  /*1f00*/  @P2 BRA `(.L_x_37) ;  /* 0x0000000000042947 */ /* 0x000fea0003800000 */
[----:B------:R-:W-:Y:S05]  /*1f10*/  BPT.TRAP 0x1 ;  /* 0x000000040000795c */ /* 0x000fea0000300000 */
.L_x_37:
[----:B------:R-:W-:Y:S05]  /*1f20*/  BSYNC.RECONVERGENT B0 ;  /* 0x0000000000007941 */ /* 0x000fea0003800200 */
.L_x_36:
        /* <DEDUP_REMOVED lines=13> */
[----:B------:R-:W-:Y:S01]  /*2000*/  ULEA UR8, UR4, UR27, 0xc ;  /* 0x0000001b04087291 */ /* 0x000fe2000f8e60ff */
[----:B------:R3:W4:Y:S01]  /*2010*/  SYNCS.PHASECHK.TRANS64.TRYWAIT P0, [UR7+0x20], R0 ;  /* 0x00002000ff0075a7 */ /* 0x0007220008001107 */
[----:B------:R-:W-:-:S02]  /*2020*/  UISETP.NE.AND UP0, UPT, UR13, UR29, UPT ;  /* 0x0000001d0d00728c */ /* 0x000fc4000bf05270 */
[----:B------:R-:W-:Y:S02]  /*2030*/  UIADD3 UR16, UPT, UPT, UR6, 0x4400, UR16 ;  /* 0x0000440006107890 */ /* 0x000fe4000fffe010 */
[----:B------:R-:W-:Y:S02]  /*2040*/  UIADD3.X UR23, UPT, UPT, URZ, UR31, URZ, UP1, !UPT ;  /* 0x0000001fff177290 */ /* 0x000fe40008ffe4ff */
        /* <DEDUP_REMOVED lines=8> */
[----:B------:R-:W-:Y:S01]  /*20d0*/  UMOV UR9, UR17 ;  /* 0x0000001100097c82 */ /* 0x000fe20008000000 */
[----:B------:R-:W-:Y:S01]  /*20e0*/  UMOV UR10, UR18 ;  /* 0x00000012000a7c82 */ /* 0x000fe20008000000 */
[----:B------:R-:W-:Y:S01]  /*20f0*/  UTMALDG.3D.MULTICAST [UR16], [UR22], UR7, desc[UR32] ;  /* 0x00002010160073b4 */ /* 0x000fe20008011807 */
[----:B------:R1:W-:Y:S02]  /*2100*/  UTMALDG.3D.MULTICAST [UR8], [UR14], UR4, desc[UR32] ;  /* 0x000020080e0073b4 */ /* 0x0003e40008011804 */
[----:B-1----:R-:W-:Y:S01]  /*2110*/  UMOV UR4, UR5 ;  /* 0x0000000500047c82 */ /* 0x002fe20008000000 */
[----:B---3--:R-:W-:Y:S05]  /*2120*/  BRA.U UP0, `(.L_x_38) ;  /* 0xfffffffd00447547 */ /* 0x008fea000b83ffff */
.L_x_32:
[C---:B------:R-:W-:Y:S01]  /*2130*/  LEA R3, R11.reuse, UR6, 0x3 ;  /* 0x000000060b037c11 */ /* 0x040fe2000f8e18ff */
[----:B------:R-:W-:Y:S01]  /*2140*/  NOP ;  /* 0x0000000000007918 */ /* 0x000fe20000000000 */
[----:B-1----:R-:W-:Y:S02]  /*2150*/  SHF.L.U32 R0, R10, 0x1f, RZ ;  /* 0x0000001f0a007819 */ /* 0x002fe400000006ff */
[----:B------:R-:W-:Y:S02]  /*2160*/  LEA R4, R11, UR6, 0x4 ;  /* 0x000000060b047c11 */ /* 0x000fe4000f8e20ff */
[----:B--2-4-:R-:W1:Y:S02]  /*2170*/  SYNCS.PHASECHK.TRANS64.TRYWAIT P0, [R3+URZ+0x70], R0 ;  /* 0x00007000030075a7 */ /* 0x014e6400080011ff */
[----:B-1----:R-:W-:Y:S05]  /*2180*/  @!P0 BRA `(.L_x_39) ;  /* 0x0000005800108947 */ /* 0x002fea0003800000 */
.L_x_115:
[----:B------:R-:W2:Y:S01]  /*2190*/  LDS.128 R4, [R4+0x100] ;  /* 0x0001000004047984 */ /* 0x000ea20000000c00 */
[----:B------:R-:W-:Y:S01]  /*21a0*/  UISETP.GE.AND UP0, UPT, UR42, 0x1, UPT ;  /* 0x000000012a00788c */ /* 0x000fe2000bf06270 */
[----:B------:R-:W-:Y:S01]  /*21b0*/  @!PT LDS RZ, [RZ] ;  /* 0x00000000fffff984 */ /* 0x000fe20000000800 */
[----:B------:R-:W-:Y:S01]  /*21c0*/  @!PT LDS RZ, [RZ] ;  /* 0x00000000fffff984 */ /* 0x000fe20000000800 */
[----:B------:R-:W-:Y:S01]  /*21d0*/  @!PT LDS RZ, [RZ] ;  /* 0x00000000fffff984 */ /* 0x000fe20000000800 */
[----:B------:R-:W-:Y:S01]  /*21e0*/  @!PT LDS RZ, [RZ] ;  /* 0x00000000fffff984 */ /* 0x000fe20000000800 */
[----:B------:R3:W-:Y:S06]  /*21f0*/  MEMBAR.ALL.CTA ;  /* 0x0000000000007992 */ /* 0x0007ec0000008000 */
[----:B---3--:R-:W3:Y:S01]  /*2200*/  FENCE.VIEW.ASYNC.S ;  /* 0x00000000000073c6 */ /* 0x008ee20000000000 */
[----:B--2---:R-:W-:-:S13]  /*2210*/  LOP3.LUT P0, RZ, R6, 0x1, RZ, 0xc0, !PT ;  /* 0x0000000106ff7812 */ /* 0x004fda000780c0ff */
[----:B---3--:R-:W-:Y:S01]  /*2220*/  VOTEU.ANY UP1, P0 ;  /* 0x0000000000ff7886 */ /* 0x008fe20000020100 */
[----:B------:R-:W-:-:S13]  /*2230*/  PLOP3.LUT P0, PT, PT, PT, UP1, 0x80, 0x8 ;  /* 0x000000000008781c */ /* 0x000fda0003f0f018 */
[----:B-1----:R-:W-:Y:S02]  /*2240*/  @P0 LOP3.LUT R0, R5, 0xffff, RZ, 0xc0, !PT ;  /* 0x0000ffff05000812 */ /* 0x002fe400078ec0ff */
[----:B------:R-:W-:Y:S02]  /*2250*/  @P0 MOV R2, R4 ;  /* 0x0000000400020202 */ /* 0x000fe40000000f00 */
[----:B------:R-:W-:Y:S01]  /*2260*/  @P0 R2UR UR7, R0 ;  /* 0x00000000000702ca */ /* 0x000fe200000e0000 */
[----:B------:R-:W-:Y:S01]  /*2270*/  VIADD R0, R3, 0x80 ;  /* 0x0000008003007836 */ /* 0x000fe20000000000 */
[----:B------:R-:W-:Y:S02]  /*2280*/  @P0 SHF.R.U32.HI R4, RZ, 0x10, R5 ;  /* 0x00000010ff040819 */ /* 0x000fe40000011605 */
[----:B------:R-:W-:Y:S02]  /*2290*/  @P0 R2UR UR8, R2 ;  /* 0x00000000020802ca */ /* 0x000fe400000e0000 */
[----:B------:R-:W-:-:S02]  /*22a0*/  PRMT R0, RZ, 0x654, R0 ;  /* 0x00000654ff007816 */ /* 0x000fc40000000000 */
[----:B------:R-:W-:Y:S02]  /*22b0*/  @P0 R2UR UR4, R4 ;  /* 0x00000000040402ca */ /* 0x000fe400000e0000 */
[----:B------:R1:W-:Y:S03]  /*22c0*/  SYNCS.ARRIVE.TRANS64.RED.A1T0 RZ, [R0+URZ], RZ ;  /* 0x000000ff00ff79a7 */ /* 0x0003e600081004ff */
[----:B------:R-:W-:-:S04]  /*22d0*/  @UP1 UMOV UR37, UR7 ;  /* 0x0000000700251c82 */ /* 0x000fc80008000000 */
[----:B------:R-:W-:-:S04]  /*22e0*/  @UP1 UMOV UR38, UR8 ;  /* 0x0000000800261c82 */ /* 0x000fc80008000000 */
[----:B------:R-:W-:Y:S01]  /*22f0*/  @UP1 UMOV UR36, UR4 ;  /* 0x0000000400241c82 */ /* 0x000fe20008000000 */
[----:B------:R-:W-:Y:S05]  /*2300*/  BRA.U !UP0, `(.L_x_40) ;  /* 0x0000000108d47547 */ /* 0x000fea000b800000 */
[----:B------:R-:W2:Y:S01]  /*2310*/  LDCU.128 UR12, c[0x0][0xb10] ;  /* 0x00016200ff0c77ac */ /* 0x000ea20008000c00 */
[----:B------:R-:W3:Y:S01]  /*2320*/  LDCU UR29, c[0x0][0xb20] ;  /* 0x00016400ff1d77ac */ /* 0x000ee20008000800 */
[----:B------:R-:W4:Y:S01]  /*2330*/  LDCU UR20, c[0x0][0xb0c] ;  /* 0x00016180ff1477ac */ /* 0x000f220008000800 */
[----:B------:R-:W1:Y:S01]  /*2340*/  LDCU.64 UR10, c[0x0][0xb28] ;  /* 0x00016500ff0a77ac */ /* 0x000e620008000a00 */
[----:B------:R-:W-:Y:S02]  /*2350*/  UISETP.NE.AND UP3, UPT, UR42, 0x1, UPT ;  /* 0x000000012a00788c */ /* 0x000fe4000bf65270 */
[----:B--2---:R-:W-:Y:S02]  /*2360*/  UIMAD.WIDE.U32 UR16, UR39, UR15, URZ ;  /* 0x0000000f271072a5 */ /* 0x004fe4000f8e00ff */
[----:B------:R-:W-:Y:S02]  /*2370*/  UIMAD.WIDE.U32 UR8, UR40, UR12, URZ ;  /* 0x0000000c280872a5 */ /* 0x000fe4000f8e00ff */
[----:B------:R-:W-:-:S02]  /*2380*/  UISETP.NE.AND UP0, UPT, UR14, 0x1, UPT ;  /* 0x000000010e00788c */ /* 0x000fc4000bf05270 */
[----:B------:R-:W-:Y:S01]  /*2390*/  UIMAD.WIDE.U32 UR22, UR37, UR15, URZ ;  /* 0x0000000f251672a5 */ /* 0x000fe2000f8e00ff */
[----:B------:R-:W-:Y:S02]  /*23a0*/  UMOV UR16, UR17 ;  /* 0x0000001100107c82 */ /* 0x000fe40008000000 */
[----:B------:R-:W-:Y:S01]  /*23b0*/  UMOV UR8, UR9 ;  /* 0x0000000900087c82 */ /* 0x000fe20008000000 */
[----:B---3--:R-:W-:Y:S02]  /*23c0*/  USHF.R.U32.HI UR16, URZ, UR29, UR16 ;  /* 0x0000001dff107299 */ /* 0x008fe40008011610 */
[----:B----4-:R-:W-:Y:S02]  /*23d0*/  UISETP.NE.AND UP2, UPT, UR20, 0x1, UPT ;  /* 0x000000011400788c */ /* 0x010fe4000bf45270 */
[----:B------:R-:W-:Y:S02]  /*23e0*/  USHF.R.U32.HI UR8, URZ, UR13, UR8 ;  /* 0x0000000dff087299 */ /* 0x000fe40008011608 */
[----:B------:R-:W-:-:S02]  /*23f0*/  USEL UR7, UR39, UR16, !UP0 ;  /* 0x0000001027077287 */ /* 0x000fc4000c000000 */
[----:B------:R-:W-:Y:S02]  /*2400*/  USEL UR8, UR40, UR8, !UP2 ;  /* 0x0000000828087287 */ /* 0x000fe4000d000000 */
[----:B-1----:R-:W-:Y:S01]  /*2410*/  UIMAD.WIDE.U32 UR16, UR7, UR10, URZ ;  /* 0x0000000a071072a5 */ /* 0x002fe2000f8e00ff */
[----:B------:R-:W-:Y:S01]  /*2420*/  UMOV UR4, UR23 ;  /* 0x0000001700047c82 */ /* 0x000fe20008000000 */
[----:B------:R-:W-:Y:S02]  /*2430*/  UIMAD.WIDE.U32 UR18, UR38, UR12, URZ ;  /* 0x0000000c261272a5 */ /* 0x000fe4000f8e00ff */
[----:B------:R-:W-:-:S03]  /*2440*/  UIMAD.WIDE.U32 UR22, UR8, UR10, URZ ;  /* 0x0000000a081672a5 */ /* 0x000fc6000f8e00ff */
[----:B------:R-:W-:Y:S01]  /*2450*/  UMOV UR16, UR17 ;  /* 0x0000001100107c82 */ /* 0x000fe20008000000 */
[----:B------:R-:W-:Y:S02]  /*2460*/  USHF.R.U32.HI UR4, URZ, UR29, UR4 ;  /* 0x0000001dff047299 */ /* 0x000fe40008011604 */
[----:B------:R-:W-:Y:S01]  /*2470*/  @UP3 USHF.R.U32.HI UR7, URZ, UR11, UR16 ;  /* 0x0000000bff073299 */ /* 0x000fe20008011610 */
[----:B------:R-:W-:Y:S01]  /*2480*/  UMOV UR18, UR19 ;  /* 0x0000001300127c82 */ /* 0x000fe20008000000 */
[----:B------:R-:W-:Y:S01]  /*2490*/  UMOV UR22, UR23 ;  /* 0x0000001700167c82 */ /* 0x000fe20008000000 */
[----:B------:R-:W-:Y:S02]  /*24a0*/  USHF.R.U32.HI UR13, URZ, UR13, UR18 ;  /* 0x0000000dff0d7299 */ /* 0x000fe40008011612 */
[----:B------:R-:W-:Y:S02]  /*24b0*/  USEL UR4, UR37, UR4, !UP0 ;  /* 0x0000000425047287 */ /* 0x000fe4000c000000 */
[----:B------:R-:W-:-:S02]  /*24c0*/  @UP3 USHF.R.U32.HI UR8, URZ, UR11, UR22 ;  /* 0x0000000bff083299 */ /* 0x000fc40008011616 */
[----:B------:R-:W-:Y:S02]  /*24d0*/  UIMAD UR9, UR42, UR7, URZ ;  /* 0x000000072a0972a4 */ /* 0x000fe4000f8e02ff */
[----:B------:R-:W-:Y:S02]  /*24e0*/  USEL UR7, UR38, UR13, !UP2 ;  /* 0x0000000d26077287 */ /* 0x000fe4000d000000 */
[----:B------:R-:W-:Y:S02]  /*24f0*/  UIMAD UR12, UR42, UR8, URZ ;  /* 0x000000082a0c72a4 */ /* 0x000fe4000f8e02ff */
[----:B------:R-:W-:Y:S02]  /*2500*/  UISETP.GE.AND UP0, UPT, UR4, UR9, UPT ;  /* 0x000000090400728c */ /* 0x000fe4000bf06270 */
[----:B------:R-:W-:Y:S02]  /*2510*/  UIMAD.WIDE.U32 UR16, UR4, UR10, URZ ;  /* 0x0000000a041072a5 */ /* 0x000fe4000f8e00ff */
[----:B------:R-:W-:-:S02]  /*2520*/  UISETP.GE.OR UP0, UPT, UR7, UR12, UP0 ;  /* 0x0000000c0700728c */ /* 0x000fc40008706670 */
        /* <DEDUP_REMOVED lines=19> */
.L_x_40:
[----:B------:R-:W2:Y:S02]  /*2660*/  LDCU UR4, c[0x0][0xb30] ;  /* 0x00016600ff0477ac */ /* 0x000ea40008000800 */
[----:B--2---:R-:W-:-:S09]  /*2670*/  UISETP.NE.AND UP0, UPT, UR4, 0x1, UPT ;  /* 0x000000010400788c */ /* 0x004fd2000bf05270 */
[----:B------:R-:W-:Y:S05]  /*2680*/  BRA.U UP0, `(.L_x_41) ;  /* 0x0000000100447547 */ /* 0x000fea000b800000 */
        /* <DEDUP_REMOVED lines=17> */
.L_x_41:
[----:B------:R-:W-:Y:S01]  /*27a0*/  VIADD R11, R11, 0x1 ;  /* 0x000000010b0b7836 */ /* 0x000fe20000000000 */
[----:B------:R-:W-:Y:S01]  /*27b0*/  R2UR UR4, R76 ;  /* 0x000000004c0472ca */ /* 0x000fe200000e0000 */
[----:B------:R-:W-:Y:S01]  /*27c0*/  UIADD3 UR16, UPT, UPT, UR38, UR63, URZ ;  /* 0x0000003f26107290 */ /* 0x000fe2000fffe0ff */
[----:B------:R-:W-:Y:S02]  /*27d0*/  PLOP3.LUT P1, PT, PT, PT, PT, 0x80, 0x8 ;  /* 0x000000000008781c */ /* 0x000fe40003f2f070 */
[----:B------:R-:W-:-:S04]  /*27e0*/  ISETP.NE.AND P0, PT, R11, 0x2, PT ;  /* 0x000000020b00780c */ /* 0x000fc80003f05270 */
[----:B-1----:R-:W-:Y:S02]  /*27f0*/  SEL R0, RZ, 0x1, P0 ;  /* 0x00000001ff007807 */ /* 0x002fe40000000000 */
[----:B------:R-:W-:Y:S02]  /*2800*/  SEL R11, R11, RZ, P0 ;  /* 0x000000ff0b0b7207 */ /* 0x000fe40000000000 */
[----:B------:R-:W-:Y:S01]  /*2810*/  LOP3.LUT R10, R10, R0, RZ, 0x3c, !PT ;  /* 0x000000000a0a7212 */ /* 0x000fe200078e3cff */
[----:B------:R-:W-:Y:S01]  /*2820*/  UIADD3 UR20, UPT, UPT, UR37, UR4, URZ ;  /* 0x0000000425147290 */ /* 0x000fe2000fffe0ff */
[----:B------:R-:W-:Y:S11]  /*2830*/  BRA.U UP1, `(.L_x_42) ;  /* 0xfffffff101347547 */ /* 0x000ff6000b83ffff */
[----:B------:R-:W-:Y:S01]  /*2840*/  UIADD3 UR7, UPT, UPT, UR6, 0x20, URZ ;  /* 0x0000002006077890 */ /* 0x000fe2000fffe0ff */
[----:B------:R-:W-:-:S03]  /*2850*/  SHF.L.U32 R2, R12, 0x1f, RZ ;  /* 0x0000001f0c027819 */ /* 0x000fc600000006ff */
[----:B------:R-:W-:-:S09]  /*2860*/  ULEA UR4, UR5, UR7, 0x3 ;  /* 0x0000000705047291 */ /* 0x000fd2000f8e18ff */
[----:B------:R-:W1:Y:S02]  /*2870*/  SYNCS.PHASECHK.TRANS64.TRYWAIT P0, [UR4], R2 ;  /* 0x00000002ff0075a7 */ /* 0x000e640008001104 */
[----:B-1----:R-:W-:Y:S05]  /*2880*/  @!P0 BRA `(.L_x_43) ;  /* 0x0000005000648947 */ /* 0x002fea0003800000 */
.L_x_117:
[----:B------:R-:W-:-:S04]  /*2890*/  UIADD3 UR4, UPT, UPT, UR5, 0x1, URZ ;  /* 0x0000000105047890 */ /* 0x000fc8000fffe0ff */
[----:B------:R-:W-:-:S04]  /*28a0*/  UISETP.NE.AND UP0, UPT, UR4, 0x4, UPT ;  /* 0x000000040400788c */ /* 0x000fc8000bf05270 */
[----:B------:R-:W-:Y:S02]  /*28b0*/  USEL UR6, URZ, 0x1, UP0 ;  /* 0x00000001ff067887 */ /* 0x000fe40008000000 */
[----:B------:R-:W-:-:S04]  /*28c0*/  USEL UR4, UR4, URZ, UP0 ;  /* 0x000000ff04047287 */ /* 0x000fc80008000000 */
[----:B------:R-:W-:Y:S01]  /*28d0*/  ULEA UR5, UR4, UR7, 0x3 ;  /* 0x0000000704057291 */ /* 0x000fe2000f8e18ff */
[----:B-1----:R-:W-:-:S04]  /*28e0*/  LOP3.LUT R2, R12, UR6, RZ, 0x3c, !PT ;  /* 0x000000060c027c12 */ /* 0x002fc8000f8e3cff */
[----:B------:R-:W-:-:S04]  /*28f0*/  SHF.L.U32 R3, R2, 0x1f, RZ ;  /* 0x0000001f02037819 */ /* 0x000fc800000006ff */
[----:B------:R-:W1:Y:S02]  /*2900*/  SYNCS.PHASECHK.TRANS64.TRYWAIT P0, [UR5], R3 ;  /* 0x00000003ff0075a7 */ /* 0x000e640008001105 */
[----:B-1----:R-:W-:Y:S05]  /*2910*/  @!P0 BRA `(.L_x_44) ;  /* 0x0000005000588947 */ /* 0x002fea0003800000 */
.L_x_119:
[----:B------:R-:W-:-:S04]  /*2920*/  UIADD3 UR4, UPT, UPT, UR4, 0x1, URZ ;  /* 0x0000000104047890 */ /* 0x000fc8000fffe0ff */
[----:B------:R-:W-:-:S04]  /*2930*/  UISETP.NE.AND UP0, UPT, UR4, 0x4, UPT ;  /* 0x000000040400788c */ /* 0x000fc8000bf05270 */
[----:B------:R-:W-:Y:S02]  /*2940*/  USEL UR6, URZ, 0x1, UP0 ;  /* 0x00000001ff067887 */ /* 0x000fe40008000000 */
[----:B------:R-:W-:-:S04]  /*2950*/  USEL UR4, UR4, URZ, UP0 ;  /* 0x000000ff04047287 */ /* 0x000fc80008000000 */
[----:B------:R-:W-:Y:S01]  /*2960*/  ULEA UR5, UR4, UR7, 0x3 ;  /* 0x0000000704057291 */ /* 0x000fe2000f8e18ff */
[----:B------:R-:W-:-:S04]  /*2970*/  LOP3.LUT R2, R2, UR6, RZ, 0x3c, !PT ;  /* 0x0000000602027c12 */ /* 0x000fc8000f8e3cff */
[----:B-1----:R-:W-:-:S04]  /*2980*/  SHF.L.U32 R3, R2, 0x1f, RZ ;  /* 0x0000001f02037819 */ /* 0x002fc800000006ff */
[----:B------:R-:W1:Y:S02]  /*2990*/  SYNCS.PHASECHK.TRANS64.TRYWAIT P0, [UR5], R3 ;  /* 0x00000003ff0075a7 */ /* 0x000e640008001105 */
[----:B-1----:R-:W-:Y:S05]  /*29a0*/  @!P0 BRA `(.L_x_45) ;  /* 0x00000050004c8947 */ /* 0x002fea0003800000 */
.L_x_121:
[----:B------:R-:W-:-:S04]  /*29b0*/  UIADD3 UR4, UPT, UPT, UR4, 0x1, URZ ;  /* 0x0000000104047890 */ /* 0x000fc8000fffe0ff */
[----:B------:R-:W-:-:S04]  /*29c0*/  UISETP.NE.AND UP0, UPT, UR4, 0x4, UPT ;  /* 0x000000040400788c */ /* 0x000fc8000bf05270 */
[----:B------:R-:W-:Y:S02]  /*29d0*/  USEL UR5, URZ, 0x1, UP0 ;  /* 0x00000001ff057887 */ /* 0x000fe40008000000 */
[----:B------:R-:W-:-:S04]  /*29e0*/  USEL UR4, UR4, URZ, UP0 ;  /* 0x000000ff04047287 */ /* 0x000fc80008000000 */
[----:B------:R-:W-:Y:S01]  /*29f0*/  ULEA UR4, UR4, UR7, 0x3 ;  /* 0x0000000704047291 */ /* 0x000fe2000f8e18ff */
[----:B------:R-:W-:-:S04]  /*2a00*/  LOP3.LUT R2, R2, UR5, RZ, 0x3c, !PT ;  /* 0x0000000502027c12 */ /* 0x000fc8000f8e3cff */
[----:B------:R-:W-:Y:S01]  /*2a10*/  SHF.L.U32 R2, R2, 0x1f, RZ ;  /* 0x0000001f02027819 */ /* 0x000fe200000006ff */
[----:B-1----:R-:W-:-:S07]  /*2a20*/  IMAD.U32 R0, RZ, RZ, UR4 ;  /* 0x00000004ff007e24 */ /* 0x002fce000f8e00ff */
.L_x_46:
[----:B-1----:R1:W2:Y:S02]  /*2a30*/  SYNCS.PHASECHK.TRANS64.TRYWAIT P0, [R0+URZ], R2 ;  /* 0x00000002000075a7 */ /* 0x0022a400080011ff */
[----:B--2---:R-:W-:Y:S05]  /*2a40*/  @!P0 NANOSLEEP.SYNCS 0x989680 ;  /* 0x009896800000895d */ /* 0x004fea0003900000 */
[----:B------:R-:W2:Y:S02]  /*2a50*/  @!P0 SYNCS.PHASECHK.TRANS64 P0, [R0+URZ], R2 ;  /* 0x00000002000085a7 */ /* 0x000ea400080010ff */
[----:B--2---:R-:W-:Y:S05]  /*2a60*/  @P0 EXIT ;  /* 0x000000000000094d */ /* 0x004fea0003800000 */
[----:B------:R-:W-:Y:S05]  /*2a70*/  BRA `(.L_x_46) ;  /* 0xfffffffc00ec7947 */ /* 0x000fea000383ffff */
.L_x_22:
[----:B------:R-:W-:-:S04]  /*2a80*/  UISETP.NE.AND UP0, UPT, UR45, URZ, UPT ;  /* 0x000000ff2d00728c */ /* 0x000fc8000bf05270 */
[----:B------:R-:W-:-:S09]  /*2a90*/  UISETP.NE.OR UP0, UPT, UR17, 0x1, UP0 ;  /* 0x000000011100788c */ /* 0x000fd20008705670 */
[----:B------:R-:W-:Y:S05]  /*2aa0*/  BRA.U UP0, `(.L_x_47) ;  /* 0x0000000500487547 */ /* 0x000fea000b800000 */
[----:B------:R-:W-:Y:S01]  /*2ab0*/  ISETP.GE.U32.AND P2, PT, R0, 0x4, PT ;  /* 0x000000040000780c */ /* 0x000fe20003f46070 */
[----:B------:R-:W-:Y:S01]  /*2ac0*/  IMAD.MOV.U32 R12, RZ, RZ, 0x1 ;  /* 0x00000001ff0c7424 */ /* 0x000fe200078e00ff */
[----:B------:R-:W-:Y:S02]  /*2ad0*/  CS2R R10, SRZ ;  /* 0x00000000000a7805 */ /* 0x000fe4000001ff00 */
[----:B------:R-:W-:Y:S01]  /*2ae0*/  CS2R R8, SRZ ;  /* 0x0000000000087805 */ /* 0x000fe2000001ff00 */
[----:B------:R-:W-:Y:S01]  /*2af0*/  UMOV UR6, 0x400 ;  /* 0x0000040000067882 */ /* 0x000fe20000000000 */
[----:B------:R-:W-:Y:S01]  /*2b00*/  UMOV UR5, URZ ;  /* 0x000000ff00057c82 */ /* 0x000fe20008000000 */
[----:B------:R-:W-:-:S12]  /*2b10*/  ULEA UR6, UR45, UR6, 0x18 ;  /* 0x000000062d067291 */ /* 0x000fd8000f8ec0ff */
.L_x_51:
[----:B------:R-:W-:Y:S02]  /*2b20*/  LEA R2, R8, UR6, 0x3 ;  /* 0x0000000608027c11 */ /* 0x000fe4000f8e18ff */
[----:B------:R-:W-:-:S03]  /*2b30*/  SHF.L.U32 R4, R9, 0x1f, RZ ;  /* 0x0000001f09047819 */ /* 0x000fc600000006ff */
[----:B------:R-:W-:Y:S01]  /*2b40*/  VIADD R5, R2, 0xe0 ;  /* 0x000000e002057836 */ /* 0x000fe20000000000 */
[----:B------:R-:W2:Y:S02]  /*2b50*/  SYNCS.PHASECHK.TRANS64.TRYWAIT P0, [R2+URZ+0xd0], R4 ;  /* 0x0000d004020075a7 */ /* 0x000ea400080011ff */
[----:B--2---:R-:W-:Y:S05]  /*2b60*/  @!P0 BRA `(.L_x_48) ;  /* 0x0000004c00f48947 */ /* 0x004fea0003800000 */
.L_x_122:
[----:B------:R-:W-:Y:S01]  /*2b70*/  ULEA UR4, UR5, UR6, 0x3 ;  /* 0x0000000605047291 */ /* 0x000fe2000f8e18ff */
[----:B--2---:R-:W-:Y:S01]  /*2b80*/  PRMT R2, RZ, 0x654, R5 ;  /* 0x00000654ff027816 */ /* 0x004fe20000000005 */
[----:B------:R-:W-:Y:S01]  /*2b90*/  @!P2 IMAD.MOV.U32 R4, RZ, RZ, 0x10 ;  /* 0x00000010ff04a424 */ /* 0x000fe200078e00ff */
[----:B------:R-:W-:Y:S01]  /*2ba0*/  SHF.L.U32 R5, R12, 0x1f, RZ ;  /* 0x0000001f0c057819 */ /* 0x000fe200000006ff */
[----:B------:R-:W-:Y:S01]  /*2bb0*/  UIADD3 UR7, UPT, UPT, UR4, 0x70, URZ ;  /* 0x0000007004077890 */ /* 0x000fe2000fffe0ff */
[----:B------:R2:W-:Y:S05]  /*2bc0*/  SYNCS.ARRIVE.TRANS64.RED.A1T0 RZ, [R2+URZ], RZ ;  /* 0x000000ff02ff79a7 */ /* 0x0005ea00081004ff */
[----:B------:R-:W-:Y:S01]  /*2bd0*/  IMAD.U32 R6, RZ, RZ, UR7 ;  /* 0x00000007ff067e24 */ /* 0x000fe2000f8e00ff */
[----:B------:R-:W3:Y:S04]  /*2be0*/  SYNCS.PHASECHK.TRANS64.TRYWAIT P0, [UR4+0x80], R5 ;  /* 0x00008005ff0075a7 */ /* 0x000ee80008001104 */
[----:B------:R-:W-:Y:S01]  /*2bf0*/  PRMT R6, R0, 0x654, R6 ;  /* 0x0000065400067816 */ /* 0x000fe20000000006 */
[----:B--23--:R-:W-:Y:S06]  /*2c00*/  @!P0 BRA `(.L_x_49) ;  /* 0x0000004c00e08947 */ /* 0x00cfec0003800000 */
.L_x_124:
[----:B------:R-:W-:Y:S01]  /*2c10*/  ULEA UR8, UR5, UR6, 0x4 ;  /* 0x0000000605087291 */ /* 0x000fe2000f8e20ff */
[----:B------:R-:W-:Y:S01]  /*2c20*/  SEL R3, R6, R3, !P2 ;  /* 0x0000000306037207 */ /* 0x000fe20005000000 */
[----:B------:R-:W-:Y:S01]  /*2c30*/  UIADD3 UR9, UPT, UPT, UR4, 0x70, URZ ;  /* 0x0000007004097890 */ /* 0x000fe2000fffe0ff */
[----:B--2---:R-:W-:Y:S01]  /*2c40*/  LEA R2, R11, UR6, 0x3 ;  /* 0x000000060b027c11 */ /* 0x004fe2000f8e18ff */
[----:B------:R-:W-:Y:S01]  /*2c50*/  UIADD3 UR8, UPT, UPT, UR8, 0x100, URZ ;  /* 0x0000010008087890 */ /* 0x000fe2000fffe0ff */
[----:B------:R2:W-:Y:S01]  /*2c60*/  @!P2 SYNCS.ARRIVE.TRANS64.RED RZ, [R3+URZ], R4 ;  /* 0x0000000403ffa9a7 */ /* 0x0005e200080004ff */
[----:B------:R-:W-:Y:S01]  /*2c70*/  UIADD3 UR4, UPT, UPT, UR5, 0x1, URZ ;  /* 0x0000000105047890 */ /* 0x000fe2000fffe0ff */
[----:B------:R-:W-:-:S03]  /*2c80*/  VIADD R8, R8, 0x1 ;  /* 0x0000000108087836 */ /* 0x000fc60000000000 */
[----:B------:R-:W-:Y:S02]  /*2c90*/  UISETP.NE.AND UP0, UPT, UR4, 0x2, UPT ;  /* 0x000000020400788c */ /* 0x000fe4000bf05270 */
[----:B------:R-:W-:Y:S01]  /*2ca0*/  ISETP.NE.AND P0, PT, R8, 0x2, PT ;  /* 0x000000020800780c */ /* 0x000fe20003f05270 */
[----:B------:R-:W-:Y:S06]  /*2cb0*/  UGETNEXTWORKID.BROADCAST [UR8], [UR9] ;  /* 0x00000000080073ca */ /* 0x000fec0008000100 */
[----:B------:R-:W-:Y:S02]  /*2cc0*/  USEL UR7, URZ, 0x1, UP0 ;  /* 0x00000001ff077887 */ /* 0x000fe40008000000 */
[----:B------:R-:W-:-:S04]  /*2cd0*/  USEL UR5, UR4, URZ, UP0 ;  /* 0x000000ff04057287 */ /* 0x000fc80008000000 */
[----:B------:R-:W-:Y:S02]  /*2ce0*/  LOP3.LUT R12, R12, UR7, RZ, 0x3c, !PT ;  /* 0x000000070c0c7c12 */ /* 0x000fe4000f8e3cff */
[----:B--2---:R-:W-:-:S04]  /*2cf0*/  SHF.L.U32 R4, R10, 0x1f, RZ ;  /* 0x0000001f0a047819 */ /* 0x004fc800000006ff */
[----:B------:R-:W2:Y:S02]  /*2d00*/  SYNCS.PHASECHK.TRANS64.TRYWAIT P1, [R2+URZ+0x70], R4 ;  /* 0x00007004020075a7 */ /* 0x000ea400080211ff */
[----:B--2---:R-:W-:Y:S05]  /*2d10*/  @!P1 BRA `(.L_x_50) ;  /* 0x0000004c00b49947 */ /* 0x004fea0003800000 */
.L_x_125:
[C---:B--2---:R-:W-:Y:S01]  /*2d20*/  LEA R4, R11.reuse, UR6, 0x4 ;  /* 0x000000060b047c11 */ /* 0x044fe2000f8e20ff */
[----:B------:R-:W-:Y:S01]  /*2d30*/  VIADD R2, R2, 0x80 ;  /* 0x0000008002027836 */ /* 0x000fe20000000000 */
[----:B------:R-:W-:Y:S01]  /*2d40*/  SEL R8, R8, RZ, P0 ;  /* 0x000000ff08087207 */ /* 0x000fe20000000000 */
[----:B------:R-:W-:-:S03]  /*2d50*/  VIADD R11, R11, 0x1 ;  /* 0x000000010b0b7836 */ /* 0x000fc60000000000 */
[----:B------:R-:W2:Y:S01]  /*2d60*/  LDS.128 R4, [R4+0x100] ;  /* 0x0001000004047984 */ /* 0x000ea20000000c00 */
[----:B------:R-:W-:Y:S02]  /*2d70*/  PRMT R2, RZ, 0x654, R2 ;  /* 0x00000654ff027816 */ /* 0x000fe40000000002 */
[C---:B------:R-:W-:Y:S01]  /*2d80*/  ISETP.NE.AND P1, PT, R11.reuse, 0x2, PT ;  /* 0x000000020b00780c */ /* 0x040fe20003f25270 */
[----:B------:R-:W-:Y:S01]  /*2d90*/  @!PT LDS RZ, [RZ] ;  /* 0x00000000fffff984 */ /* 0x000fe20000000800 */
[----:B------:R-:W-:Y:S01]  /*2da0*/  @!PT LDS RZ, [RZ] ;  /* 0x00000000fffff984 */ /* 0x000fe20000000800 */
[----:B------:R-:W-:Y:S01]  /*2db0*/  @!PT LDS RZ, [RZ] ;  /* 0x00000000fffff984 */ /* 0x000fe20000000800 */
[----:B------:R-:W-:Y:S01]  /*2dc0*/  @!PT LDS RZ, [RZ] ;  /* 0x00000000fffff984 */ /* 0x000fe20000000800 */
[----:B------:R3:W-:Y:S06]  /*2dd0*/  MEMBAR.ALL.CTA ;  /* 0x0000000000007992 */ /* 0x0007ec0000008000 */
[----:B---3--:R-:W3:Y:S01]  /*2de0*/  FENCE.VIEW.ASYNC.S ;  /* 0x00000000000073c6 */ /* 0x008ee20000000000 */
[----:B------:R-:W-:Y:S01]  /*2df0*/  SEL R11, R11, RZ, P1 ;  /* 0x000000ff0b0b7207 */ /* 0x000fe20000800000 */
[----:B---3--:R3:W-:Y:S01]  /*2e00*/  SYNCS.ARRIVE.TRANS64.RED.A1T0 RZ, [R2+URZ], RZ ;  /* 0x000000ff02ff79a7 */ /* 0x0087e200081004ff */
[----:B--2---:R-:W-:-:S02]  /*2e10*/  LOP3.LUT P3, RZ, R6, 0x1, RZ, 0xc0, !PT ;  /* 0x0000000106ff7812 */ /* 0x004fc4000786c0ff */
[----:B------:R-:W-:-:S04]  /*2e20*/  SEL R4, RZ, 0x1, P1 ;  /* 0x00000001ff047807 */ /* 0x000fc80000800000 */
[----:B------:R-:W-:Y:S02]  /*2e30*/  LOP3.LUT R10, R10, R4, RZ, 0x3c, !PT ;  /* 0x000000040a0a7212 */ /* 0x000fe400078e3cff */
[----:B---3--:R-:W-:-:S04]  /*2e40*/  SEL R2, RZ, 0x1, P0 ;  /* 0x00000001ff027807 */ /* 0x008fc80000000000 */
[----:B------:R-:W-:Y:S01]  /*2e50*/  LOP3.LUT R9, R9, R2, RZ, 0x3c, !PT ;  /* 0x0000000209097212 */ /* 0x000fe200078e3cff */
[----:B------:R-:W-:Y:S06]  /*2e60*/  @P3 BRA `(.L_x_51) ;  /* 0xfffffffc002c3947 */ /* 0x000fec000383ffff */
[----:B------:R-:W-:Y:S01]  /*2e70*/  ULEA UR4, UR5, UR6, 0x3 ;  /* 0x0000000605047291 */ /* 0x000fe2000f8e18ff */
[----:B------:R-:W-:-:S08]  /*2e80*/  SHF.L.U32 R2, R12, 0x1f, RZ ;  /* 0x0000001f0c027819 */ /* 0x000fd000000006ff */
[----:B------:R-:W2:Y:S02]  /*2e90*/  SYNCS.PHASECHK.TRANS64 P0, [UR4+0x80], R2 ;  /* 0x00008002ff0075a7 */ /* 0x000ea40008001004 */
[----:B--2---:R-:W-:Y:S05]  /*2ea0*/  @P0 BRA `(.L_x_52) ;  /* 0x0000000000080947 */ /* 0x004fea0003800000 */
[----:B------:R-:W2:Y:S02]  /*2eb0*/  SYNCS.PHASECHK.TRANS64.TRYWAIT P0, [UR4+0x80], R2 ;  /* 0x00008002ff0075a7 */ /* 0x000ea40008001104 */
[----:B--2---:R-:W-:Y:S05]  /*2ec0*/  @!P0 BRA `(.L_x_53) ;  /* 0x0000004c005c8947 */ /* 0x004fea0003800000 */
.L_x_52:
[----:B------:R-:W-:-:S04]  /*2ed0*/  UIADD3 UR7, UPT, UPT, UR5, 0x1, URZ ;  /* 0x0000000105077890 */ /* 0x000fc8000fffe0ff */
[----:B------:R-:W-:-:S04]  /*2ee0*/  UISETP.NE.AND UP0, UPT, UR7, 0x2, UPT ;  /* 0x000000020700788c */ /* 0x000fc8000bf05270 */
[----:B------:R-:W-:Y:S02]  /*2ef0*/  USEL UR8, URZ, 0x1, UP0 ;  /* 0x00000001ff087887 */ /* 0x000fe40008000000 */
[----:B------:R-:W-:-:S04]  /*2f00*/  USEL UR7, UR7, URZ, UP0 ;  /* 0x000000ff07077287 */ /* 0x000fc80008000000 */
[----:B------:R-:W-:Y:S01]  /*2f10*/  ULEA UR7, UR7, UR6, 0x3 ;  /* 0x0000000607077291 */ /* 0x000fe2000f8e18ff */
[----:B--2---:R-:W-:-:S04]  /*2f20*/  LOP3.LUT R2, R12, UR8, RZ, 0x3c, !PT ;  /* 0x000000080c027c12 */ /* 0x004fc8000f8e3cff */
[----:B------:R-:W-:-:S04]  /*2f30*/  SHF.L.U32 R0, R2, 0x1f, RZ ;  /* 0x0000001f02007819 */ /* 0x000fc800000006ff */
[----:B------:R-:W2:Y:S02]  /*2f40*/  SYNCS.PHASECHK.TRANS64 P0, [UR7+0x80], R0 ;  /* 0x00008000ff0075a7 */ /* 0x000ea40008001007 */
[----:B-12---:R-:W-:Y:S05]  /*2f50*/  @P0 EXIT ;  /* 0x000000000000094d */ /* 0x006fea0003800000 */
[----:B------:R-:W-:Y:S02]  /*2f60*/  SHF.L.U32 R2, R2, 0x1f, RZ ;  /* 0x0000001f02027819 */ /* 0x000fe400000006ff */
[----:B------:R-:W-:-:S07]  /*2f70*/  MOV R0, UR7 ;  /* 0x0000000700007c02 */ /* 0x000fce0008000f00 */
.L_x_54:
[----:B-1----:R1:W2:Y:S02]  /*2f80*/  SYNCS.PHASECHK.TRANS64.TRYWAIT P0, [R0+URZ+0x80], R2 ;  /* 0x00008002000075a7 */ /* 0x0022a400080011ff */
[----:B--2---:R-:W-:Y:S05]  /*2f90*/  @!P0 NANOSLEEP.SYNCS 0x989680 ;  /* 0x009896800000895d */ /* 0x004fea0003900000 */
[----:B------:R-:W2:Y:S02]  /*2fa0*/  @!P0 SYNCS.PHASECHK.TRANS64 P0, [R0+URZ+0x80], R2 ;  /* 0x00008002000085a7 */ /* 0x000ea400080010ff */
[----:B--2---:R-:W-:Y:S05]  /*2fb0*/  @P0 EXIT ;  /* 0x000000000000094d */ /* 0x004fea0003800000 */
[----:B------:R-:W-:Y:S05]  /*2fc0*/  BRA `(.L_x_54) ;  /* 0xfffffffc00ec7947 */ /* 0x000fea000383ffff */
.L_x_47:
[----:B------:R-:W-:Y:S05]  /*2fd0*/  BRA.U UP4, `(.L_x_55) ;  /* 0x0000000d04807547 */ /* 0x000fea000b800000 */
[----:B------:R-:W-:Y:S01]  /*2fe0*/  UMOV UR4, 0x40 ;  /* 0x0000004000047882 */ /* 0x000fe20000000000 */
[----:B------:R-:W-:Y:S01]  /*2ff0*/  NOP ;  /* 0x0000000000007918 */ /* 0x000fe20000000000 */
[----:B------:R-:W-:Y:S01]  /*3000*/  ULEA UR5, UR45, UR4, 0x18 ;  /* 0x000000042d057291 */ /* 0x000fe2000f8ec0ff */
[----:B------:R-:W-:Y:S02]  /*3010*/  UMOV UR6, 0x400 ;  /* 0x0000040000067882 */ /* 0x000fe40000000000 */
[----:B------:R-:W-:-:S06]  /*3020*/  ULEA UR6, UR45, UR6, 0x18 ;  /* 0x000000062d067291 */ /* 0x000fcc000f8ec0ff */
[----:B------:R-:W2:Y:S02]  /*3030*/  LDS.U8 R0, [UR5+0x1c] ;  /* 0x00001c05ff007984 */ /* 0x000ea40008000000 */
[----:B--2---:R-:W-:-:S13]  /*3040*/  ISETP.NE.AND P0, PT, R0, RZ, PT ;  /* 0x000000ff0000720c */ /* 0x004fda0003f05270 */
[----:B------:R-:W-:Y:S05]  /*3050*/  @P0 BRA `(.L_x_56) ;  /* 0x0000000000580947 */ /* 0x000fea0003800000 */
[----:B------:R-:W-:-:S13]  /*3060*/  ELECT P0, URZ, PT ;  /* 0x0000000000ff782f */ /* 0x000fda0003800000 */
[----:B------:R-:W-:Y:S05]  /*3070*/  @!P0 BRA `(.L_x_57) ;  /* 0x0000000000608947 */ /* 0x000fea0003800000 */
[----:B------:R-:W-:Y:S01]  /*3080*/  UMOV UR4, 0x10 ;  /* 0x0000001000047882 */ /* 0x000fe20000000000 */
[----:B------:R-:W-:Y:S01]  /*3090*/  HFMA2 R0, -RZ, RZ, 0, 5.9604644775390625e-08 ;  /* 0x00000001ff007431 */ /* 0x000fe200000001ff */
[----:B------:R-:W-:-:S03]  /*30a0*/  MOV R3, 0xffff ;  /* 0x0000ffff00037802 */ /* 0x000fc60000000f00 */
[----:B------:R-:W-:Y:S04]  /*30b0*/  DEPBAR.LE SB2, 0x36 ;  /* 0x0000ad800000791a */ /* 0x000fe80000000000 */
[----:B------:R-:W2:Y:S02]  /*30c0*/  UTCATOMSWS.FIND_AND_SET.ALIGN UP0, UR4, UR4 ;  /* 0x00000004000475e3 */ /* 0x000ea40008000800 */
[----:B--2---:R-:W-:Y:S01]  /*30d0*/  MOV R4, UR4 ;  /* 0x0000000400047c02 */ /* 0x004fe20008000f00 */
[----:B------:R-:W-:Y:S06]  /*30e0*/  BRA.U UP0, `(.L_x_58) ;  /* 0x0000000100187547 */ /* 0x000fec000b800000 */
.L_x_59:
[----:B------:R-:W-:Y:S05]  /*30f0*/  NANOSLEEP 0x64 ;  /* 0x000000640000795d */ /* 0x000fea0003800000 */
[----:B------:R-:W-:-:S05]  /*3100*/  UMOV UR4, 0x10 ;  /* 0x0000001000047882 */ /* 0x000fca0000000000 */
[----:B------:R-:W-:Y:S04]  /*3110*/  DEPBAR.LE SB2, 0x36 ;  /* 0x0000ad800000791a */ /* 0x000fe80000000000 */
[----:B------:R-:W2:Y:S02]  /*3120*/  UTCATOMSWS.FIND_AND_SET.ALIGN UP0, UR4, UR4 ;  /* 0x00000004000475e3 */ /* 0x000ea40008000800 */
[----:B--2---:R-:W-:Y:S01]  /*3130*/  MOV R4, UR4 ;  /* 0x0000000400047c02 */ /* 0x004fe20008000f00 */
[----:B------:R-:W-:Y:S05]  /*3140*/  BRA.U !UP0, `(.L_x_59) ;  /* 0xfffffffd08e87547 */ /* 0x000fea000b83ffff */
.L_x_58:
[-C--:B------:R-:W-:Y:S02]  /*3150*/  SHF.L.U32 R3, R3, R4.reuse, RZ ;  /* 0x0000000403037219 */ /* 0x080fe400000006ff */
[----:B------:R-:W-:Y:S01]  /*3160*/  SHF.L.U32 R0, R0, R4, RZ ;  /* 0x0000000400007219 */ /* 0x000fe200000006ff */
[----:B------:R-:W-:Y:S02]  /*3170*/  IMAD.SHL.U32 R4, R4, 0x20, RZ ;  /* 0x0000002004047824 */ /* 0x000fe400078e00ff */
[----:B------:R2:W-:Y:S04]  /*3180*/  ATOMS.OR RZ, [UR5+0x14], R3 ;  /* 0x00001403ffff798c */ /* 0x0005e8000b000005 */
[----:B------:R2:W-:Y:S04]  /*3190*/  ATOMS.OR RZ, [UR5+0x18], R0 ;  /* 0x00001800ffff798c */ /* 0x0005e8000b000005 */
[----:B------:R2:W-:Y:S01]  /*31a0*/  STS [UR6+0x120], R4 ;  /* 0x00012004ff007988 */ /* 0x0005e20008000806 */
[----:B------:R-:W-:Y:S05]  /*31b0*/  BRA `(.L_x_57) ;  /* 0x0000000000107947 */ /* 0x000fea0003800000 */
.L_x_56:
[----:B------:R-:W-:Y:S02]  /*31c0*/  MOV R0, 0xffffffff ;  /* 0xffffffff00007802 */ /* 0x000fe40000000f00 */
[----:B------:R-:W-:-:S03]  /*31d0*/  MOV R4, 0x3200 ;  /* 0x0000320000047802 */ /* 0x000fc60000000f00 */
[----:B------:R2:W-:Y:S04]  /*31e0*/  STS [UR6+0x120], R0 ;  /* 0x00012000ff007988 */ /* 0x0005e80008000806 */
[----:B-12--5:R-:W-:Y:S05]  /*31f0*/  CALL.REL.NOINC `($__internal_1_$__cuda_sm10x_tcgen05_guardrail_trap_phase_invalid_during_alloc) ;  /* 0x00000050001c7944 */ /* 0x026fea0003c00000 */
.L_x_57:
[----:B------:R-:W-:Y:S05]  /*3200*/  WARPSYNC.ALL ;  /* 0x0000000000007948 */ /* 0x000fea0003800000 */
[----:B------:R-:W3:Y:S01]  /*3210*/  S2UR UR4, SR_CgaCtaId ;  /* 0x00000000000479c3 */ /* 0x000ee20000008800 */
[----:B------:R-:W-:Y:S01]  /*3220*/  UMOV UR13, 0x400 ;  /* 0x00000400000d7882 */ /* 0x000fe20000000000 */
[----:B------:R-:W-:-:S06]  /*3230*/  NOP ;  /* 0x0000000000007918 */ /* 0x000fcc0000000000 */
[----:B------:R-:W-:Y:S06]  /*3240*/  BAR.ARV 0x6, 0xa0 ;  /* 0x0182800000007b1d */ /* 0x000fec0000002000 */
[----:B------:R-:W4:Y:S01]  /*3250*/  LDCU UR5, c[0x0][0x38c] ;  /* 0x00007180ff0577ac */ /* 0x000f220008000800 */
[----:B------:R-:W-:Y:S01]  /*3260*/  LOP3.LUT R2, R2, 0xffff, RZ, 0xc0, !PT ;  /* 0x0000ffff02027812 */ /* 0x000fe200078ec0ff */
[----:B------:R-:W-:Y:S01]  /*3270*/  IMAD.MOV.U32 R11, RZ, RZ, 0x1 ;  /* 0x00000001ff0b7424 */ /* 0x000fe200078e00ff */
[----:B------:R-:W-:Y:S01]  /*3280*/  CS2R R8, SRZ ;  /* 0x0000000000087805 */ /* 0x000fe2000001ff00 */
[----:B------:R-:W1:Y:S01]  /*3290*/  LDCU UR8, c[0x0][0x38c] ;  /* 0x00007180ff0877ac */ /* 0x000e620008000800 */
[----:B------:R-:W-:Y:S01]  /*32a0*/  R2UR UR15, R2 ;  /* 0x00000000020f72ca */ /* 0x000fe200000e0000 */
[----:B------:R-:W-:Y:S01]  /*32b0*/  IMAD.MOV.U32 R10, RZ, RZ, RZ ;  /* 0x000000ffff0a7224 */ /* 0x000fe200078e00ff */
[----:B------:R-:W-:Y:S01]  /*32c0*/  UMOV UR18, URZ ;  /* 0x000000ff00127c82 */ /* 0x000fe20008000000 */
[----:B------:R-:W-:Y:S01]  /*32d0*/  UMOV UR10, URZ ;  /* 0x000000ff000a7c82 */ /* 0x000fe20008000000 */
[----:B---3--:R-:W-:Y:S01]  /*32e0*/  ULEA UR13, UR4, UR13, 0x18 ;  /* 0x0000000d040d7291 */ /* 0x008fe2000f8ec0ff */
[----:B------:R-:W-:Y:S01]  /*32f0*/  UMOV UR20, 0x0 ;  /* 0x0000000000147882 */ /* 0x000fe20000000000 */
[----:B------:R-:W-:-:S02]  /*3300*/  UMOV UR21, 0x42004a0 ;  /* 0x042004a000157882 */ /* 0x000fc40000000000 */
[----:B------:R-:W-:Y:S02]  /*3310*/  UIADD3 UR6, UPT, UPT, UR13, 0x4400, URZ ;  /* 0x000044000d067890 */ /* 0x000fe4000fffe0ff */
[----:B------:R-:W-:Y:S02]  /*3320*/  UIADD3 UR7, UPT, UPT, UR13, 0x6400, URZ ;  /* 0x000064000d077890 */ /* 0x000fe4000fffe0ff */
[----:B----4-:R-:W-:Y:S01]  /*3330*/  UIADD3 UR5, UPT, UPT, UR5, 0x1f, URZ ;  /* 0x0000001f05057890 */ /* 0x010fe2000fffe0ff */
[----:B--2---:R-:W2:Y:S01]  /*3340*/  LDS R0, [UR13+0x120] ;  /* 0x0001200dff007984 */ /* 0x004ea20008000800 */
[----:B------:R-:W-:Y:S02]  /*3350*/  USHF.R.U32.HI UR6, URZ, 0x4, UR6 ;  /* 0x00000004ff067899 */ /* 0x000fe40008011606 */
[----:B------:R-:W-:Y:S02]  /*3360*/  USHF.R.S32.HI UR4, URZ, 0x1f, UR5 ;  /* 0x0000001fff047899 */ /* 0x000fe40008011405 */
[----:B------:R-:W-:-:S02]  /*3370*/  ULOP3.LUT UR6, UR6, 0x3fff, URZ, 0xc0, !UPT ;  /* 0x00003fff06067892 */ /* 0x000fc4000f8ec0ff */
[----:B------:R-:W-:Y:S02]  /*3380*/  ULEA.HI UR4, UR4, UR5, URZ, 0x5 ;  /* 0x0000000504047291 */ /* 0x000fe4000f8f28ff */
[----:B------:R-:W-:Y:S02]  /*3390*/  USHF.R.U32.HI UR5, URZ, 0x4, UR7 ;  /* 0x00000004ff057899 */ /* 0x000fe40008011607 */
[----:B------:R-:W-:Y:S02]  /*33a0*/  USHF.R.S32.HI UR22, URZ, 0x5, UR4 ;  /* 0x00000005ff167899 */ /* 0x000fe40008011404 */
[----:B------:R-:W-:Y:S02]  /*33b0*/  ULOP3.LUT UR5, UR5, 0x3fff, URZ, 0xc0, !UPT ;  /* 0x00003fff05057892 */ /* 0x000fe4000f8ec0ff */
[----:B------:R-:W-:Y:S02]  /*33c0*/  UISETP.LT.AND UP0, UPT, UR22, 0x1, UPT ;  /* 0x000000011600788c */ /* 0x000fe4000bf01270 */
[----:B------:R-:W-:-:S02]  /*33d0*/  ULOP3.LUT UR16, UR6, 0x10000, URZ, 0xfc, !UPT ;  /* 0x0001000006107892 */ /* 0x000fc4000f8efcff */
[----:B------:R-:W-:Y:S02]  /*33e0*/  USEL UR23, UR22, 0x1, !UP0 ;  /* 0x0000000116177887 */ /* 0x000fe4000c000000 */
[----:B------:R-:W-:Y:S02]  /*33f0*/  ULOP3.LUT UR17, UR5, 0x10000, URZ, 0xfc, !UPT ;  /* 0x0001000005117892 */ /* 0x000fe4000f8efcff */
[----:B------:R-:W-:Y:S02]  /*3400*/  UIADD3 UR23, UPT, UPT, -UR23, URZ, URZ ;  /* 0x000000ff17177290 */ /* 0x000fe4000fffe1ff */
[----:B-1----:R-:W-:Y:S01]  /*3410*/  UISETP.GE.AND UP4, UPT, UR8, 0x1, UPT ;  /* 0x000000010800788c */ /* 0x002fe2000bf86270 */
[----:B--2---:R-:W-:-:S15]  /*3420*/  R2UR UR24, R0 ;  /* 0x00000000001872ca */ /* 0x004fde00000e0000 */
.L_x_66:
[----:B------:R-:W-:Y:S02]  /*3430*/  LEA R0, R10, UR13, 0x3 ;  /* 0x0000000d0a007c11 */ /* 0x000fe4000f8e18ff */
[----:B------:R-:W-:Y:S02]  /*3440*/  SHF.L.U32 R2, R9, 0x1f, RZ ;  /* 0x0000001f09027819 */ /* 0x000fe400000006ff */
[----:B------:R-:W-:Y:S01]  /*3450*/  PLOP3.LUT P0, PT, PT, PT, UP4, 0x80, 0x8 ;  /* 0x000000000008781c */ /* 0x000fe20003f0f048 */
[----:B------:R-:W-:Y:S01]  /*3460*/  VIADD R3, R0, 0x80 ;  /* 0x0000008000037836 */ /* 0x000fe20000000000 */
[----:B-1----:R-:W1:Y:S02]  /*3470*/  SYNCS.PHASECHK.TRANS64.TRYWAIT P1, [R0+URZ+0x70], R2 ;  /* 0x00007002000075a7 */ /* 0x002e6400080211ff */
[----:B-1-3--:R-:W-:Y:S09]  /*3480*/  @!P1 BRA `(.L_x_60) ;  /* 0x0000004800049947 */ /* 0x00aff20003800000 */
.L_x_127:
[----:B------:R-:W-:Y:S01]  /*3490*/  LEA R4, R10, UR13, 0x4 ;  /* 0x0000000d0a047c11 */ /* 0x000fe2000f8e20ff */
[----:B------:R-:W-:Y:S01]  /*34a0*/  @UP4 ULEA UR4, UR10, UR13, 0x3 ;  /* 0x0000000d0a044291 */ /* 0x000fe2000f8e18ff */
[----:B------:R-:W-:Y:S01]  /*34b0*/  PLOP3.LUT P2, PT, PT, PT, PT, 0x80, 0x8 ;  /* 0x000000000008781c */ /* 0x000fe20003f4f070 */
[----:B------:R-:W-:Y:S01]  /*34c0*/  ULEA UR19, UR18, UR13, 0x3 ;  /* 0x0000000d12137291 */ /* 0x000fe2000f8e18ff */
[----:B------:R-:W-:Y:S02]  /*34d0*/  PRMT R3, RZ, 0x654, R3 ;  /* 0x00000654ff037816 */ /* 0x000fe40000000003 */
[----:B------:R-:W2:Y:S01]  /*34e0*/  LDS.128 R4, [R4+0x100] ;  /* 0x0001000004047984 */ /* 0x000ea20000000c00 */
[----:B-1----:R-:W-:Y:S02]  /*34f0*/  @P0 SHF.L.U32 R2, R8, 0x1f, RZ ;  /* 0x0000001f08020819 */ /* 0x002fe400000006ff */
[----:B------:R-:W-:Y:S01]  /*3500*/  SHF.L.U32 R0, R11, 0x1f, RZ ;  /* 0x0000001f0b007819 */ /* 0x000fe200000006ff */
[----:B------:R-:W-:Y:S01]  /*3510*/  @!PT LDS RZ, [RZ] ;  /* 0x00000000fffff984 */ /* 0x000fe20000000800 */
[----:B------:R-:W-:Y:S01]  /*3520*/  @!PT LDS RZ, [RZ] ;  /* 0x00000000fffff984 */ /* 0x000fe20000000800 */
[----:B------:R-:W-:Y:S01]  /*3530*/  @!PT LDS RZ, [RZ] ;  /* 0x00000000fffff984 */ /* 0x000fe20000000800 */
[----:B------:R-:W-:Y:S01]  /*3540*/  @!PT LDS RZ, [RZ] ;  /* 0x00000000fffff984 */ /* 0x000fe20000000800 */
[----:B------:R1:W-:Y:S06]  /*3550*/  MEMBAR.ALL.CTA ;  /* 0x0000000000007992 */ /* 0x0003ec0000008000 */
[----:B-1----:R-:W1:Y:S02]  /*3560*/  FENCE.VIEW.ASYNC.S ;  /* 0x00000000000073c6 */ /* 0x002e640000000000 */
[----:B-1----:R1:W-:Y:S01]  /*3570*/  SYNCS.ARRIVE.TRANS64.RED.A1T0 RZ, [R3+URZ], RZ ;  /* 0x000000ff03ff79a7 */ /* 0x0023e200081004ff */
[----:B------:R1:W3:Y:S01]  /*3580*/  @P0 SYNCS.PHASECHK.TRANS64.TRYWAIT P2, [UR4], R2 ;  /* 0x00000002ff0005a7 */ /* 0x0002e20008041104 */
[----:B--2---:R-:W-:Y:S01]  /*3590*/  LOP3.LUT P1, RZ, R6, 0x1, RZ, 0xc0, !PT ;  /* 0x0000000106ff7812 */ /* 0x004fe2000782c0ff */
[----:B------:R-:W2:Y:S02]  /*35a0*/  SYNCS.PHASECHK.TRANS64.TRYWAIT P0, [UR19+0xb0], R0 ;  /* 0x0000b000ff0075a7 */ /* 0x000ea40008001113 */
[----:B-123--:R-:W-:Y:S10]  /*35b0*/  @!P0 BRA `(.L_x_61) ;  /* 0x0000004400cc8947 */ /* 0x00eff40003800000 */
.L_x_129:
[----:B------:R-:W-:Y:S01]  /*35c0*/  IADD3 R10, PT, PT, R10, 0x1, RZ ;  /* 0x000000010a0a7810 */ /* 0x000fe20007ffe0ff */
[----:B------:R-:W-:Y:S06]  /*35d0*/  BRA.U !UP4, `(.L_x_62) ;  /* 0x000000010ca07547 */ /* 0x000fec000b800000 */
[----:B------:R-:W-:Y:S02]  /*35e0*/  ULEA.HI UR4, UR18, UR18, URZ, 0x1 ;  /* 0x0000001212047291 */ /* 0x000fe4000f8f08ff */
[----:B------:R-:W-:Y:S02]  /*35f0*/  UPLOP3.LUT UP2, UPT, UPT, UPT, UPT, 0x40, 0x4 ;  /* 0x000000000004789c */ /* 0x000fe40003f4e870 */
[----:B------:R-:W-:Y:S02]  /*3600*/  USHF.L.U32 UR5, UR4, 0x6, URZ ;  /* 0x0000000604057899 */ /* 0x000fe400080006ff */
[----:B------:R-:W-:Y:S02]  /*3610*/  ULOP3.LUT UR14, UR4, 0xffe, URZ, 0xc0, !UPT ;  /* 0x00000ffe040e7892 */ /* 0x000fe4000f8ec0ff */
[----:B------:R-:W-:Y:S02]  /*3620*/  ULOP3.LUT UR4, UR5, 0xffffff80, URZ, 0xc0, !UPT ;  /* 0xffffff8005047892 */ /* 0x000fe4000f8ec0ff */
[----:B------:R-:W-:-:S02]  /*3630*/  UIADD3 UR14, UPT, UPT, -UR14, UR18, URZ ;  /* 0x000000120e0e7290 */ /* 0x000fc4000fffe1ff */
[----:B------:R-:W-:Y:S01]  /*3640*/  UIADD3 UR4, UPT, UPT, UR24, UR4, URZ ;  /* 0x0000000418047290 */ /* 0x000fe2000fffe0ff */
[----:B------:R-:W-:Y:S01]  /*3650*/  UMOV UR12, UR23 ;  /* 0x00000017000c7c82 */ /* 0x000fe20008000000 */
[----:B------:R-:W-:Y:S02]  /*3660*/  UMOV UR11, UR22 ;  /* 0x00000016000b7c82 */ /* 0x000fe40008000000 */
[----:B------:R-:W-:Y:S01]  /*3670*/  ULEA UR14, UR14, UR4, 0x14 ;  /* 0x000000040e0e7291 */ /* 0x000fe2000f8ea0ff */
[----:B------:R-:W-:-:S11]  /*3680*/  UMOV UR5, UR10 ;  /* 0x0000000a00057c82 */ /* 0x000fd60008000000 */
.L_x_65:
[----:B------:R-:W-:Y:S02]  /*3690*/  UIADD3 UR12, UPT, UPT, UR12, 0x1, URZ ;  /* 0x000000010c0c7890 */ /* 0x000fe4000fffe0ff */
[----:B--2---:R-:W-:Y:S02]  /*36a0*/  ULEA UR6, UR5, UR13, 0x3 ;  /* 0x0000000d05067291 */ /* 0x004fe4000f8e18ff */
[----:B------:R-:W-:Y:S01]  /*36b0*/  UISETP.NE.AND UP3, UPT, UR12, URZ, UPT ;  /* 0x000000ff0c00728c */ /* 0x000fe2000bf65270 */
[----:B---3--:R-:W-:Y:S10]  /*36c0*/  @P2 BRA `(.L_x_63) ;  /* 0x00000000000c2947 */ /* 0x008ff40003800000 */
[----:B-1----:R-:W-:Y:S04]  /*36d0*/  SHF.L.U32 R2, R8, 0x1f, RZ ;  /* 0x0000001f08027819 */ /* 0x002fe800000006ff */
[----:B------:R-:W1:Y:S02]  /*36e0*/  SYNCS.PHASECHK.TRANS64.TRYWAIT P0, [UR6], R2 ;  /* 0x00000002ff0075a7 */ /* 0x000e640008001106 */
[----:B-1----:R-:W-:Y:S05]  /*36f0*/  @!P0 BRA `(.L_x_64) ;  /* 0x0000004400948947 */ /* 0x002fea0003800000 */
.L_x_63:
[----:B------:R-:W-:Y:S01]  /*3700*/  UISETP.NE.AND UP0, UPT, UR11, 0x1, UPT ;  /* 0x000000010b00788c */ /* 0x000fe2000bf05270 */
[----:B------:R-:W-:Y:S01]  /*3710*/  PLOP3.LUT P2, PT, PT, PT, PT, 0x80, 0x8 ;  /* 0x000000000008781c */ /* 0x000fe20003f4f070 */
[----:B------:R-:W-:Y:S02]  /*3720*/  UIADD3 UR4, UPT, UPT, UR5, 0x1, URZ ;  /* 0x0000000105047890 */ /* 0x000fe4000fffe0ff */
[----:B------:R-:W-:Y:S02]  /*3730*/  ULEA UR8, UR5, UR17, 0x8 ;  /* 0x0000001105087291 */ /* 0x000fe4000f8e40ff */
[----:B------:R-:W-:Y:S01]  /*3740*/  UISETP.NE.AND UP1, UPT, UR4, 0x4, UPT ;  /* 0x000000040400788c */ /* 0x000fe2000bf25270 */
[----:B------:R-:W-:Y:S01]  /*3750*/  PLOP3.LUT P0, PT, PT, PT, UP0, 0x80, 0x8 ;  /* 0x000000000008781c */ /* 0x000fe20003f0f008 */
[----:B------:R-:W-:Y:S02]  /*3760*/  UIADD3 UR11, UPT, UPT, UR11, -0x1, URZ ;  /* 0xffffffff0b0b7890 */ /* 0x000fe4000fffe0ff */
[----:B------:R-:W-:Y:S02]  /*3770*/  USEL UR7, URZ, 0x1, UP1 ;  /* 0x00000001ff077887 */ /* 0x000fe40008800000 */
[----:B------:R-:W-:Y:S01]  /*3780*/  USEL UR10, UR4, URZ, UP1 ;  /* 0x000000ff040a7287 */ /* 0x000fe20008800000 */
[----:B------:R-:W-:Y:S03]  /*3790*/  UMOV UR9, 0xc0004010 ;  /* 0xc000401000097882 */ /* 0x000fe60000000000 */
[----:B------:R-:W-:Y:S01]  /*37a0*/  @UP0 ULEA UR4, UR10, UR13, 0x3 ;  /* 0x0000000d0a040291 */ /* 0x000fe2000f8e18ff */
[----:B------:R-:W-:Y:S01]  /*37b0*/  LOP3.LUT R8, R8, UR7, RZ, 0x3c, !PT ;  /* 0x0000000708087c12 */ /* 0x000fe2000f8e3cff */
[----:B------:R-:W-:Y:S03]  /*37c0*/  UMOV UR7, 0xc0004010 ;  /* 0xc000401000077882 */ /* 0x000fe60000000000 */
[----:B-1----:R-:W-:Y:S04]  /*37d0*/  @P0 SHF.L.U32 R0, R8, 0x1f, RZ ;  /* 0x0000001f08000819 */ /* 0x002fe800000006ff */
[----:B------:R2:W3:Y:S01]  /*37e0*/  @P0 SYNCS.PHASECHK.TRANS64.TRYWAIT P2, [UR4], R0 ;  /* 0x00000000ff0005a7 */ /* 0x0004e20008041104 */
[----:B------:R-:W-:Y:S02]  /*37f0*/  UIADD3 UR4, UPT, UPT, UR6, 0x20, URZ ;  /* 0x0000002006047890 */ /* 0x000fe4000fffe0ff */
[----:B------:R-:W-:Y:S03]  /*3800*/  ULEA UR6, UR5, UR16, 0x7 ;  /* 0x0000001005067291 */ /* 0x000fe6000f8e38ff */
[----:B------:R-:W-:Y:S06]  /*3810*/  UMOV UR5, UR10 ;  /* 0x0000000a00057c82 */ /* 0x000fec0008000000 */
[----:B------:R2:W-:Y:S01]  /*3820*/  UTCIMMA gdesc[UR6], gdesc[UR8], tmem[UR14], tmem[UR20], idesc[UR21], UP2 ;  /* 0x00ff1408060075ea */ /* 0x0005e2000900010e */
[----:B------:R-:W-:Y:S01]  /*3830*/  UPLOP3.LUT UP2, UPT, UPT, UPT, UPT, 0x80, 0x8 ;  /* 0x000000000008789c */ /* 0x000fe20003f4f070 */
[----:B------:R2:W-:Y:S01]  /*3840*/  UTCBAR.MULTICAST [UR4], URZ, UR15 ;  /* 0x000000ff040073e9 */ /* 0x0005e2000800080f */
[----:B------:R-:W-:Y:S09]  /*3850*/  BRA.U UP3, `(.L_x_65) ;  /* 0xfffffffd038c7547 */ /* 0x000ff2000b83ffff */
.L_x_62:
[----:B--2---:R-:W-:Y:S01]  /*3860*/  UIADD3 UR4, UPT, UPT, UR18, 0x1, URZ ;  /* 0x0000000112047890 */ /* 0x004fe2000fffe0ff */
[C---:B------:R-:W-:Y:S01]  /*3870*/  ISETP.NE.AND P0, PT, R10.reuse, 0x2, PT ;  /* 0x000000020a00780c */ /* 0x040fe20003f05270 */
[----:B------:R-:W-:Y:S02]  /*3880*/  UIADD3 UR5, UPT, UPT, UR19, 0x90, URZ ;  /* 0x0000009013057890 */ /* 0x000fe4000fffe0ff */
[----:B------:R-:W-:Y:S01]  /*3890*/  UISETP.NE.AND UP0, UPT, UR4, 0x4, UPT ;  /* 0x000000040400788c */ /* 0x000fe2000bf05270 */
[----:B-1----:R-:W-:Y:S02]  /*38a0*/  SEL R0, RZ, 0x1, P0 ;  /* 0x00000001ff007807 */ /* 0x002fe40000000000 */
[----:B------:R-:W-:Y:S01]  /*38b0*/  SEL R10, R10, RZ, P0 ;  /* 0x000000ff0a0a7207 */ /* 0x000fe20000000000 */
[----:B------:R-:W-:Y:S01]  /*38c0*/  USEL UR6, URZ, 0x1, UP0 ;  /* 0x00000001ff067887 */ /* 0x000fe20008000000 */
[----:B------:R-:W-:Y:S01]  /*38d0*/  LOP3.LUT R9, R9, R0, RZ, 0x3c, !PT ;  /* 0x0000000009097212 */ /* 0x000fe200078e3cff */
[----:B------:R-:W-:Y:S01]  /*38e0*/  USEL UR18, UR4, URZ, UP0 ;  /* 0x000000ff04127287 */ /* 0x000fe20008000000 */
[----:B------:R1:W-:Y:S03]  /*38f0*/  UTCBAR [UR5], URZ ;  /* 0x000000ff050073e9 */ /* 0x0003e600080000ff */
[----:B------:R-:W-:Y:S01]  /*3900*/  LOP3.LUT R11, R11, UR6, RZ, 0x3c, !PT ;  /* 0x000000060b0b7c12 */ /* 0x000fe2000f8e3cff */
[----:B------:R-:W-:Y:S07]  /*3910*/  @P1 BRA `(.L_x_66) ;  /* 0xfffffff800c41947 */ /* 0x000fee000383ffff */
[----:B------:R-:W2:Y:S01]  /*3920*/  S2UR UR8, SR_CgaCtaId ;  /* 0x00000000000879c3 */ /* 0x000ea20000008800 */
[----:B------:R-:W-:Y:S01]  /*3930*/  ELECT P0, URZ, PT ;  /* 0x0000000000ff782f */ /* 0x000fe20003800000 */
[----:B------:R-:W-:Y:S01]  /*3940*/  IMAD.MOV.U32 R0, RZ, RZ, 0x1 ;  /* 0x00000001ff007424 */ /* 0x000fe200078e00ff */
[----:B------:R-:W-:Y:S01]  /*3950*/  UIADD3 UR13, UPT, UPT, UR13, 0xb0, URZ ;  /* 0x000000b00d0d7890 */ /* 0x000fe2000fffe0ff */
[----:B------:R-:W-:Y:S01]  /*3960*/  SHF.L.U32 R2, R11, 0x1f, RZ ;  /* 0x0000001f0b027819 */ /* 0x000fe200000006ff */
[----:B------:R-:W-:-:S03]  /*3970*/  UMOV UR4, 0x40 ;  /* 0x0000004000047882 */ /* 0x000fc60000000000 */
[----:B------:R-:W-:Y:S01]  /*3980*/  UVIRTCOUNT.DEALLOC.SMPOOL 0x80 ;  /* 0x000000800000784c */ /* 0x000fe20000000000 */
[----:B--2---:R-:W-:Y:S02]  /*3990*/  ULEA UR8, UR8, UR4, 0x18 ;  /* 0x0000000408087291 */ /* 0x004fe4000f8ec0ff */
[----:B------:R-:W-:-:S07]  /*39a0*/  ULEA UR4, UR18, UR13, 0x3 ;  /* 0x0000000d12047291 */ /* 0x000fce000f8e18ff */
[----:B------:R2:W-:Y:S02]  /*39b0*/  @P0 STS.U8 [UR8+0x1c], R0 ;  /* 0x00001c00ff000988 */ /* 0x0005e40008000008 */
[----:B------:R-:W4:Y:S02]  /*39c0*/  SYNCS.PHASECHK.TRANS64.TRYWAIT P0, [UR4], R2 ;  /* 0x00000002ff0075a7 */ /* 0x000f240008001104 */
[----:B--2-4-:R-:W-:Y:S05]  /*39d0*/  @!P0 BRA `(.L_x_67) ;  /* 0x0000004000f48947 */ /* 0x014fea0003800000 */
.L_x_132:
[----:B------:R-:W-:-:S04]  /*39e0*/  UIADD3 UR4, UPT, UPT, UR18, 0x1, URZ ;  /* 0x0000000112047890 */ /* 0x000fc8000fffe0ff */
[----:B------:R-:W-:-:S04]  /*39f0*/  UISETP.NE.AND UP0, UPT, UR4, 0x4, UPT ;  /* 0x000000040400788c */ /* 0x000fc8000bf05270 */
[----:B------:R-:W-:Y:S02]  /*3a00*/  USEL UR6, URZ, 0x1, UP0 ;  /* 0x00000001ff067887 */ /* 0x000fe40008000000 */
[----:B------:R-:W-:-:S04]  /*3a10*/  USEL UR4, UR4, URZ, UP0 ;  /* 0x000000ff04047287 */ /* 0x000fc80008000000 */
[----:B-1----:R-:W-:Y:S01]  /*3a20*/  ULEA UR5, UR4, UR13, 0x3 ;  /* 0x0000000d04057291 */ /* 0x002fe2000f8e18ff */
[----:B--2---:R-:W-:-:S04]  /*3a30*/  LOP3.LUT R2, R11, UR6, RZ, 0x3c, !PT ;  /* 0x000000060b027c12 */ /* 0x004fc8000f8e3cff */
[----:B------:R-:W-:-:S04]  /*3a40*/  SHF.L.U32 R3, R2, 0x1f, RZ ;  /* 0x0000001f02037819 */ /* 0x000fc800000006ff */
[----:B------:R-:W1:Y:S02]  /*3a50*/  SYNCS.PHASECHK.TRANS64.TRYWAIT P0, [UR5], R3 ;  /* 0x00000003ff0075a7 */ /* 0x000e640008001105 */
[----:B-1----:R-:W-:Y:S05]  /*3a60*/  @!P0 BRA `(.L_x_68) ;  /* 0x0000004000e88947 */ /* 0x002fea0003800000 */
.L_x_134:
        /* <DEDUP_REMOVED lines=9> */
.L_x_136:
[----:B------:R-:W-:-:S04]  /*3b00*/  UIADD3 UR4, UPT, UPT, UR4, 0x1, URZ ;  /* 0x0000000104047890 */ /* 0x000fc8000fffe0ff */
[----:B------:R-:W-:-:S04]  /*3b10*/  UISETP.NE.AND UP0, UPT, UR4, 0x4, UPT ;  /* 0x000000040400788c */ /* 0x000fc8000bf05270 */
[----:B------:R-:W-:Y:S02]  /*3b20*/  USEL UR5, URZ, 0x1, UP0 ;  /* 0x00000001ff057887 */ /* 0x000fe40008000000 */
[----:B------:R-:W-:-:S04]  /*3b30*/  USEL UR4, UR4, URZ, UP0 ;  /* 0x000000ff04047287 */ /* 0x000fc80008000000 */
[----:B------:R-:W-:Y:S01]  /*3b40*/  ULEA UR4, UR4, UR13, 0x3 ;  /* 0x0000000d04047291 */ /* 0x000fe2000f8e18ff */
[----:B------:R-:W-:-:S04]  /*3b50*/  LOP3.LUT R2, R2, UR5, RZ, 0x3c, !PT ;  /* 0x0000000502027c12 */ /* 0x000fc8000f8e3cff */
[----:B------:R-:W-:-:S04]  /*3b60*/  SHF.L.U32 R2, R2, 0x1f, RZ ;  /* 0x0000001f02027819 */ /* 0x000fc800000006ff */
[----:B------:R-:W2:Y:S02]  /*3b70*/  SYNCS.PHASECHK.TRANS64.TRYWAIT P0, [UR4], R2 ;  /* 0x00000002ff0075a7 */ /* 0x000ea40008001104 */
[----:B--2---:R-:W-:Y:S05]  /*3b80*/  @!P0 BRA `(.L_x_70) ;  /* 0x0000004000d08947 */ /* 0x004fea0003800000 */
.L_x_138:
[----:B------:R-:W-:Y:S01]  /*3b90*/  NOP ;  /* 0x0000000000007918 */ /* 0x000fe20000000000 */
[----:B-1----:R-:W1:Y:S01]  /*3ba0*/  LDS R0, [UR8+0x14] ;  /* 0x00001408ff007984 */ /* 0x002e620008000800 */
[----:B------:R-:W-:Y:S01]  /*3bb0*/  ULOP3.LUT UR4, UR24, 0xffff, URZ, 0xc0, !UPT ;  /* 0x0000ffff18047892 */ /* 0x000fe2000f8ec0ff */
[----:B------:R-:W-:Y:S01]  /*3bc0*/  UMOV UR5, 0xffff ;  /* 0x0000ffff00057882 */ /* 0x000fe20000000000 */
[----:B------:R-:W-:Y:S02]  /*3bd0*/  UMOV UR6, 0x1 ;  /* 0x0000000100067882 */ /* 0x000fe40000000000 */
[----:B------:R-:W-:-:S04]  /*3be0*/  USHF.R.U32.HI UR4, URZ, 0x5, UR4 ;  /* 0x00000005ff047899 */ /* 0x000fc80008011604 */
[----:B------:R-:W-:Y:S02]  /*3bf0*/  USHF.L.U32 UR5, UR5, UR4, URZ ;  /* 0x0000000405057299 */ /* 0x000fe400080006ff */
[----:B------:R-:W-:-:S04]  /*3c00*/  USHF.L.U32 UR4, UR6, UR4, URZ ;  /* 0x0000000406047299 */ /* 0x000fc800080006ff */
[----:B-1----:R-:W-:-:S04]  /*3c10*/  LOP3.LUT R0, R0, UR5, RZ, 0xc0, !PT ;  /* 0x0000000500007c12 */ /* 0x002fc8000f8ec0ff */
[----:B------:R-:W-:-:S13]  /*3c20*/  ISETP.NE.AND P0, PT, R0, UR5, PT ;  /* 0x0000000500007c0c */ /* 0x000fda000bf05270 */
[----:B------:R-:W-:Y:S05]  /*3c30*/  @P0 BRA `(.L_x_71) ;  /* 0x0000000000580947 */ /* 0x000fea0003800000 */
[----:B------:R-:W1:Y:S02]  /*3c40*/  LDS R0, [UR8+0x18] ;  /* 0x00001808ff007984 */ /* 0x000e640008000800 */
[----:B-1----:R-:W-:-:S04]  /*3c50*/  LOP3.LUT R0, R0, UR4, RZ, 0xc0, !PT ;  /* 0x0000000400007c12 */ /* 0x002fc8000f8ec0ff */
[----:B------:R-:W-:-:S13]  /*3c60*/  ISETP.NE.AND P0, PT, R0, UR4, PT ;  /* 0x0000000400007c0c */ /* 0x000fda000bf05270 */
[----:B------:R-:W-:Y:S05]  /*3c70*/  @P0 BRA `(.L_x_72) ;  /* 0x00000000003c0947 */ /* 0x000fea0003800000 */
[----:B------:R-:W1:Y:S01]  /*3c80*/  S2R R2, SR_LANEID ;  /* 0x0000000000027919 */ /* 0x000e620000000000 */
[----:B------:R-:W-:-:S06]  /*3c90*/  ULOP3.LUT UR5, URZ, UR5, URZ, 0x33, !UPT ;  /* 0x00000005ff057292 */ /* 0x000fcc000f8e33ff */
[----:B------:R-:W-:-:S04]  /*3ca0*/  IMAD.U32 R0, RZ, RZ, UR5 ;  /* 0x00000005ff007e24 */ /* 0x000fc8000f8e00ff */
[----:B------:R2:W4:Y:S02]  /*3cb0*/  REDUX UR7, R0 ;  /* 0x00000000000773c4 */ /* 0x0005240000000000 */
[----:B------:R1:W-:Y:S01]  /*3cc0*/  UTCATOMSWS.AND URZ, UR5 ;  /* 0x0000000500ff79e3 */ /* 0x0003e20008000000 */
[----:B--2---:R-:W-:Y:S01]  /*3cd0*/  LOP3.LUT R0, RZ, UR4, RZ, 0x33, !PT ;  /* 0x00000004ff007c12 */ /* 0x004fe2000f8e33ff */
[----:B------:R-:W-:Y:S02]  /*3ce0*/  VOTEU.ANY UR4, UPT, PT ;  /* 0x0000000000047886 */ /* 0x000fe400038e0100 */
[----:B------:R-:W-:Y:S02]  /*3cf0*/  UFLO.U32 UR4, UR4 ;  /* 0x00000004000472bd */ /* 0x000fe400080e0000 */
[----:B------:R-:W2:Y:S04]  /*3d00*/  REDUX UR6, R0 ;  /* 0x00000000000673c4 */ /* 0x000ea80000000000 */
[----:B-1----:R-:W-:-:S02]  /*3d10*/  ISETP.EQ.U32.AND P0, PT, R2, UR4, PT ;  /* 0x0000000402007c0c */ /* 0x002fc4000bf02070 */
[----:B----4-:R-:W-:-:S11]  /*3d20*/  MOV R2, UR7 ;  /* 0x0000000700027c02 */ /* 0x010fd60008000f00 */
[----:B------:R1:W-:Y:S01]  /*3d30*/  @P0 ATOMS.AND RZ, [UR8+0x14], R2 ;  /* 0x00001402ffff098c */ /* 0x0003e2000a800008 */
[----:B--2---:R-:W-:-:S05]  /*3d40*/  IMAD.U32 R0, RZ, RZ, UR6 ;  /* 0x00000006ff007e24 */ /* 0x004fca000f8e00ff */
[----:B------:R1:W-:Y:S01]  /*3d50*/  @P0 ATOMS.AND RZ, [UR8+0x18], R0 ;  /* 0x00001800ffff098c */ /* 0x0003e2000a800008 */
[----:B------:R-:W-:Y:S05]  /*3d60*/  BRA `(.L_x_73) ;  /* 0x0000000000147947 */ /* 0x000fea0003800000 */
.L_x_72:
[----:B------:R-:W-:Y:S02]  /*3d70*/  MOV R2, 0x3d90 ;  /* 0x00003d9000027802 */ /* 0x000fe40000000f00 */
[----:B---3-5:R-:W-:Y:S05]  /*3d80*/  CALL.REL.NOINC `($__internal_0_$__cuda_sm10x_tcgen05_guardrail_trap_col_being_dealloced_not_returned_by_alloc) ;  /* 0x00000044002c7944 */ /* 0x028fea0003c00000 */
[----:B------:R-:W-:Y:S05]  /*3d90*/  BRA `(.L_x_73) ;  /* 0x0000000000087947 */ /* 0x000fea0003800000 */
.L_x_71:
[----:B------:R-:W-:Y:S02]  /*3da0*/  MOV R2, 0x3dc0 ;  /* 0x00003dc000027802 */ /* 0x000fe40000000f00 */
[----:B---3-5:R-:W-:Y:S05]  /*3db0*/  CALL.REL.NOINC `($__internal_2_$__cuda_sm10x_tcgen05_guardrail_trap_unallocated_columns_being_dealloced) ;  /* 0x0000004400387944 */ /* 0x028fea0003c00000 */
.L_x_73:
[----:B------:R-:W-:Y:S01]  /*3dc0*/  NOP ;  /* 0x0000000000007918 */ /* 0x000fe20000000000 */
[----:B------:R-:W-:Y:S05]  /*3dd0*/  EXIT ;  /* 0x000000000000794d */ /* 0x000fea0003800000 */
.L_x_55:
[----:B------:R-:W-:-:S09]  /*3de0*/  UISETP.NE.OR UP0, UPT, UR17, 0x3, !UP3 ;  /* 0x000000031100788c */ /* 0x000fd2000df05670 */
[----:B------:R-:W-:Y:S05]  /*3df0*/  BRA.U UP0, `(.L_x_74) ;  /* 0x0000000d00807547 */ /* 0x000fea000b800000 */
[----:B------:R-:W2:Y:S01]  /*3e00*/  LDCU UR32, c[0x0][0x370] ;  /* 0x00006e00ff2077ac */ /* 0x000ea20008000800 */
[----:B------:R-:W3:Y:S01]  /*3e10*/  LDC.64 R16, c[0x0][0x348] ;  /* 0x0000d200ff107b82 */ /* 0x000ee20000000a00 */
[----:B------:R-:W-:Y:S02]  /*3e20*/  HFMA2 R13, -RZ, RZ, 0, 0 ;  /* 0x00000000ff0d7431 */ /* 0x000fe400000001ff */
[----:B------:R-:W-:Y:S01]  /*3e30*/  IMAD.MOV.U32 R15, RZ, RZ, 0x1 ;  /* 0x00000001ff0f7424 */ /* 0x000fe200078e00ff */
[----:B------:R-:W2:Y:S01]  /*3e40*/  LDCU.128 UR28, c[0x0][0xb10] ;  /* 0x00016200ff1c77ac */ /* 0x000ea20008000c00 */
[----:B------:R-:W-:Y:S01]  /*3e50*/  IMAD.MOV.U32 R14, RZ, RZ, RZ ;  /* 0x000000ffff0e7224 */ /* 0x000fe200078e00ff */
[----:B------:R-:W-:Y:S01]  /*3e60*/  MOV R7, 0x1000 ;  /* 0x0000100000077802 */ /* 0x000fe20000000f00 */
[----:B------:R-:W4:Y:S01]  /*3e70*/  LDCU UR27, c[0x0][0x374] ;  /* 0x00006e80ff1b77ac */ /* 0x000f220008000800 */
[----:B------:R-:W1:Y:S01]  /*3e80*/  LDC.64 R2, c[0x0][0x888] ;  /* 0x00022200ff027b82 */ /* 0x000e620000000a00 */
[----:B------:R-:W4:Y:S01]  /*3e90*/  LDCU UR15, c[0x0][0xb0c] ;  /* 0x00016180ff0f77ac */ /* 0x000f220008000800 */
[----:B------:R-:W3:Y:S06]  /*3ea0*/  LDCU UR38, c[0x0][0xb20] ;  /* 0x00016400ff2677ac */ /* 0x000eec0008000800 */
[----:B------:R-:W1:Y:S01]  /*3eb0*/  LDC.64 R4, c[0x0][0x890] ;  /* 0x00022400ff047b82 */ /* 0x000e620000000a00 */
[----:B------:R-:W3:Y:S01]  /*3ec0*/  LDCU UR4, c[0x0][0xb30] ;  /* 0x00016600ff0477ac */ /* 0x000ee20008000800 */
[----:B------:R-:W-:Y:S01]  /*3ed0*/  UMOV UR21, 0x400 ;  /* 0x0000040000157882 */ /* 0x000fe20000000000 */
[----:B--2---:R-:W-:-:S02]  /*3ee0*/  UIMAD.WIDE.U32 UR6, UR32, UR28, URZ ;  /* 0x0000001c200672a5 */ /* 0x004fc4000f8e00ff */
[----:B----4-:R-:W-:Y:S02]  /*3ef0*/  UIMAD.WIDE.U32 UR8, UR27, UR31, URZ ;  /* 0x0000001f1b0872a5 */ /* 0x010fe4000f8e00ff */
[----:B------:R-:W-:Y:S02]  /*3f00*/  ULEA UR21, UR45, UR21, 0x18 ;  /* 0x000000152d157291 */ /* 0x000fe4000f8ec0ff */
[----:B------:R-:W-:Y:S02]  /*3f10*/  UPLOP3.LUT UP3, UPT, UPT, UPT, UPT, 0x40, 0x4 ;  /* 0x000000000004789c */ /* 0x000fe40003f6e870 */
[----:B------:R-:W-:Y:S01]  /*3f20*/  UIADD3 UR33, UPT, UPT, UR21, 0x48, URZ ;  /* 0x0000004815217890 */ /* 0x000fe2000fffe0ff */
[----:B------:R-:W-:Y:S01]  /*3f30*/  UMOV UR6, UR7 ;  /* 0x0000000700067c82 */ /* 0x000fe20008000000 */
[----:B------:R-:W-:Y:S01]  /*3f40*/  UMOV UR34, UR9 ;  /* 0x0000000900227c82 */ /* 0x000fe20008000000 */
[----:B------:R-:W-:Y:S02]  /*3f50*/  UISETP.GE.AND UP0, UPT, UR42, 0x1, UPT ;  /* 0x000000012a00788c */ /* 0x000fe4000bf06270 */
[----:B------:R-:W-:Y:S01]  /*3f60*/  UISETP.NE.AND UP4, UPT, UR42, 0x1, UPT ;  /* 0x000000012a00788c */ /* 0x000fe2000bf85270 */
[----:B------:R-:W2:Y:S01]  /*3f70*/  LDCU.64 UR22, c[0x0][0xb28] ;  /* 0x00016500ff1677ac */ /* 0x000ea20008000a00 */
[----:B------:R-:W-:-:S02]  /*3f80*/  UISETP.NE.AND UP6, UPT, UR15, 0x1, UPT ;  /* 0x000000010f00788c */ /* 0x000fc4000bfc5270 */
[----:B------:R-:W-:Y:S02]  /*3f90*/  UISETP.NE.AND UP5, UPT, UR30, 0x1, UPT ;  /* 0x000000011e00788c */ /* 0x000fe4000bfa5270 */
[----:B------:R-:W-:Y:S02]  /*3fa0*/  UIADD3 UR17, UPT, UPT, UR21, 0x40, URZ ;  /* 0x0000004015117890 */ /* 0x000fe4000fffe0ff */
[----:B------:R-:W-:Y:S02]  /*3fb0*/  UPRMT UR33, UR45, 0x654, UR33 ;  /* 0x000006542d217896 */ /* 0x000fe40008000021 */
[----:B------:R-:W-:Y:S02]  /*3fc0*/  USHF.R.U32.HI UR35, URZ, UR29, UR6 ;  /* 0x0000001dff237299 */ /* 0x000fe40008011606 */
[----:B---3--:R-:W-:Y:S02]  /*3fd0*/  USHF.R.U32.HI UR34, URZ, UR38, UR34 ;  /* 0x00000026ff227299 */ /* 0x008fe40008011622 */
[----:B------:R-:W-:-:S11]  /*3fe0*/  UISETP.NE.AND UP2, UPT, UR4, 0x1, UPT ;  /* 0x000000010400788c */ /* 0x000fd6000bf45270 */
.L_x_83:
[C---:B------:R-:W-:Y:S02]  /*3ff0*/  LEA R12, R14.reuse, UR21, 0x3 ;  /* 0x000000150e0c7c11 */ /* 0x040fe4000f8e18ff */
[----:B------:R-:W-:Y:S02]  /*4000*/  SHF.L.U32 R0, R13, 0x1f, RZ ;  /* 0x0000001f0d007819 */ /* 0x000fe400000006ff */
[----:B------:R-:W-:Y:S02]  /*4010*/  LEA R8, R14, UR21, 0x4 ;  /* 0x000000150e087c11 */ /* 0x000fe4000f8e20ff */
[----:B---3--:R-:W3:Y:S02]  /*4020*/  SYNCS.PHASECHK.TRANS64.TRYWAIT P0, [R12+URZ+0x70], R0 ;  /* 0x000070000c0075a7 */ /* 0x008ee400080011ff */
[----:B---3--:R-:W-:Y:S05]  /*4030*/  @!P0 BRA `(.L_x_75) ;  /* 0x0000003c00bc8947 */ /* 0x008fea0003800000 */
.L_x_139:
[----:B------:R-:W4:Y:S01]  /*4040*/  LDS.128 R8, [R8+0x100] ;  /* 0x0001000008087984 */ /* 0x000f220000000c00 */
[----:B------:R-:W-:Y:S01]  /*4050*/  UISETP.GE.AND UP0, UPT, UR42, 0x1, UPT ;  /* 0x000000012a00788c */ /* 0x000fe2000bf06270 */
[----:B------:R-:W-:Y:S01]  /*4060*/  @!PT LDS RZ, [RZ] ;  /* 0x00000000fffff984 */ /* 0x000fe20000000800 */
[----:B------:R-:W-:Y:S01]  /*4070*/  @!PT LDS RZ, [RZ] ;  /* 0x00000000fffff984 */ /* 0x000fe20000000800 */
[----:B------:R-:W-:Y:S01]  /*4080*/  @!PT LDS RZ, [RZ] ;  /* 0x00000000fffff984 */ /* 0x000fe20000000800 */
[----:B------:R-:W-:Y:S01]  /*4090*/  @!PT LDS RZ, [RZ] ;  /* 0x00000000fffff984 */ /* 0x000fe20000000800 */
[----:B------:R1:W-:Y:S06]  /*40a0*/  MEMBAR.ALL.CTA ;  /* 0x0000000000007992 */ /* 0x0003ec0000008000 */
[----:B-1----:R-:W1:Y:S01]  /*40b0*/  FENCE.VIEW.ASYNC.S ;  /* 0x00000000000073c6 */ /* 0x002e620000000000 */
[----:B----4-:R-:W-:Y:S11]  /*40c0*/  LOP3.LUT P0, RZ, R10, 0x1, RZ, 0xc0, !PT ;  /* 0x000000010aff7812 */ /* 0x010ff6000780c0ff */
[----:B------:R-:W-:Y:S02]  /*40d0*/  @!UPT UIADD3 URZ, UPT, UPT, URZ, URZ, URZ ;  /* 0x000000fffffff290 */ /* 0x000fe4000fffe0ff */
[----:B-1----:R-:W-:Y:S01]  /*40e0*/  VOTEU.ANY UP1, P0 ;  /* 0x0000000000ff7886 */ /* 0x002fe20000020100 */
[----:B------:R-:W-:Y:S11]  /*40f0*/  PLOP3.LUT P0, PT, PT, PT, UP1, 0x80, 0x8 ;  /* 0x000000000008781c */ /* 0x000ff60003f0f018 */
[----:B------:R-:W-:Y:S02]  /*4100*/  @!UPT UIADD3 URZ, UPT, UPT, URZ, URZ, URZ ;  /* 0x000000fffffff290 */ /* 0x000fe4000fffe0ff */
[----:B---3--:R-:W-:Y:S02]  /*4110*/  @P0 SHF.R.U32.HI R0, RZ, 0x10, R9 ;  /* 0x00000010ff000819 */ /* 0x008fe40000011609 */
[----:B------:R-:W-:Y:S02]  /*4120*/  @P0 MOV R6, R8 ;  /* 0x0000000800060202 */ /* 0x000fe40000000f00 */
[----:B------:R-:W-:Y:S01]  /*4130*/  @P0 R2UR UR4, R0 ;  /* 0x00000000000402ca */ /* 0x000fe200000e0000 */
[----:B------:R-:W-:Y:S01]  /*4140*/  VIADD R0, R12, 0x80 ;  /* 0x000000800c007836 */ /* 0x000fe20000000000 */
[----:B------:R-:W-:Y:S02]  /*4150*/  @P0 LOP3.LUT R8, R9, 0xffff, RZ, 0xc0, !PT ;  /* 0x0000ffff09080812 */ /* 0x000fe400078ec0ff */
[----:B------:R-:W-:Y:S02]  /*4160*/  @P0 R2UR UR6, R6 ;  /* 0x00000000060602ca */ /* 0x000fe400000e0000 */
[----:B------:R-:W-:Y:S02]  /*4170*/  PRMT R0, RZ, 0x654, R0 ;  /* 0x00000654ff007816 */ /* 0x000fe40000000000 */
[----:B------:R-:W-:Y:S02]  /*4180*/  @P0 R2UR UR5, R8 ;  /* 0x00000000080502ca */ /* 0x000fe400000e0000 */
[----:B------:R1:W-:Y:S03]  /*4190*/  SYNCS.ARRIVE.TRANS64.RED.A1T0 RZ, [R0+URZ], RZ ;  /* 0x000000ff00ff79a7 */ /* 0x0003e600081004ff */
[----:B------:R-:W-:Y:S04]  /*41a0*/  @UP1 UMOV UR26, UR4 ;  /* 0x00000004001a1c82 */ /* 0x000fe80008000000 */
[----:B------:R-:W-:Y:S04]  /*41b0*/  @UP1 UMOV UR14, UR6 ;  /* 0x00000006000e1c82 */ /* 0x000fe80008000000 */
[----:B------:R-:W-:Y:S01]  /*41c0*/  @UP1 UMOV UR13, UR5 ;  /* 0x00000005000d1c82 */ /* 0x000fe20008000000 */
[----:B------:R-:W-:Y:S05]  /*41d0*/  BRA.U !UP0, `(.L_x_76) ;  /* 0x0000000108a47547 */ /* 0x000fea000b800000 */
[----:B------:R-:W-:Y:S02]  /*41e0*/  UIMAD.WIDE.U32 UR8, UR13, UR31, URZ ;  /* 0x0000001f0d0872a5 */ /* 0x000fe4000f8e00ff */
[----:B------:R-:W-:Y:S02]  /*41f0*/  UIMAD.WIDE.U32 UR10, UR14, UR28, URZ ;  /* 0x0000001c0e0a72a5 */ /* 0x000fe4000f8e00ff */
[----:B------:R-:W-:Y:S02]  /*4200*/  USEL UR4, UR27, UR34, !UP5 ;  /* 0x000000221b047287 */ /* 0x000fe4000e800000 */
[----:B------:R-:W-:Y:S02]  /*4210*/  USEL UR7, UR32, UR35, !UP6 ;  /* 0x0000002320077287 */ /* 0x000fe4000f000000 */
[----:B--2---:R-:W-:Y:S02]  /*4220*/  UIMAD.WIDE.U32 UR18, UR4, UR22, URZ ;  /* 0x00000016041272a5 */ /* 0x004fe4000f8e00ff */
[----:B------:R-:W-:Y:S01]  /*4230*/  UIMAD.WIDE.U32 UR24, UR7, UR22, URZ ;  /* 0x00000016071872a5 */ /* 0x000fe2000f8e00ff */
[----:B------:R-:W-:Y:S02]  /*4240*/  UMOV UR5, UR9 ;  /* 0x0000000900057c82 */ /* 0x000fe40008000000 */
[----:B------:R-:W-:Y:S03]  /*4250*/  USHF.R.U32.HI UR6, URZ, UR38, UR5 ;  /* 0x00000026ff067299 */ /* 0x000fe60008011605 */
[----:B------:R-:W-:Y:S01]  /*4260*/  UMOV UR5, UR11 ;  /* 0x0000000b00057c82 */ /* 0x000fe20008000000 */
[----:B------:R-:W-:Y:S02]  /*4270*/  USEL UR6, UR13, UR6, !UP5 ;  /* 0x000000060d067287 */ /* 0x000fe4000e800000 */
[----:B------:R-:W-:Y:S02]  /*4280*/  USHF.R.U32.HI UR8, URZ, UR29, UR5 ;  /* 0x0000001dff087299 */ /* 0x000fe40008011605 */
[----:B------:R-:W-:Y:S01]  /*4290*/  UIMAD.WIDE.U32 UR10, UR6, UR22, URZ ;  /* 0x00000016060a72a5 */ /* 0x000fe2000f8e00ff */
[----:B------:R-:W-:Y:S02]  /*42a0*/  UMOV UR5, UR19 ;  /* 0x0000001300057c82 */ /* 0x000fe40008000000 */
[----:B------:R-:W-:Y:S03]  /*42b0*/  @UP4 USHF.R.U32.HI UR4, URZ, UR23, UR5 ;  /* 0x00000017ff044299 */ /* 0x000fe60008011605 */
[----:B------:R-:W-:Y:S01]  /*42c0*/  UMOV UR5, UR25 ;  /* 0x0000001900057c82 */ /* 0x000fe20008000000 */
[----:B------:R-:W-:Y:S02]  /*42d0*/  UIMAD UR4, UR42, UR4, URZ ;  /* 0x000000042a0472a4 */ /* 0x000fe4000f8e02ff */
[----:B------:R-:W-:Y:S02]  /*42e0*/  @UP4 USHF.R.U32.HI UR7, URZ, UR23, UR5 ;  /* 0x00000017ff074299 */ /* 0x000fe40008011605 */
[----:B------:R-:W-:Y:S02]  /*42f0*/  USEL UR5, UR14, UR8, !UP6 ;  /* 0x000000080e057287 */ /* 0x000fe4000f000000 */
[----:B------:R-:W-:Y:S02]  /*4300*/  UIMAD UR8, UR42, UR7, URZ ;  /* 0x000000072a0872a4 */ /* 0x000fe4000f8e02ff */
[----:B------:R-:W-:Y:S03]  /*4310*/  UISETP.GE.AND UP0, UPT, UR6, UR4, UPT ;  /* 0x000000040600728c */ /* 0x000fe6000bf06270 */
[----:B------:R-:W-:Y:S01]  /*4320*/  UMOV UR4, UR11 ;  /* 0x0000000b00047c82 */ /* 0x000fe20008000000 */
[----:B------:R-:W-:Y:S02]  /*4330*/  UISETP.GE.OR UP0, UPT, UR5, UR8, UP0 ;  /* 0x000000080500728c */ /* 0x000fe40008706670 */
[----:B------:R-:W-:Y:S02]  /*4340*/  USHF.R.U32.HI UR4, URZ, UR23, UR4 ;  /* 0x00000017ff047299 */ /* 0x000fe40008011604 */
[----:B------:R-:W-:Y:S02]  /*4350*/  UIMAD.WIDE.U32 UR8, UR5, UR22, URZ ;  /* 0x00000016050872a5 */ /* 0x000fe4000f8e00ff */
[----:B------:R-:W-:Y:S04]  /*4360*/  USEL UR10, UR6, UR4, !UP4 ;  /* 0x00000004060a7287 */ /* 0x000fe8000e000000 */
[----:B------:R-:W-:Y:S01]  /*4370*/  UIADD3 UR11, UPT, UPT, -UR10, URZ, URZ ;  /* 0x000000ff0a0b7290 */ /* 0x000fe2000fffe1ff */
[----:B------:R-:W-:Y:S02]  /*4380*/  @!UP0 UMOV UR4, UR9 ;  /* 0x0000000900048c82 */ /* 0x000fe40008000000 */
[----:B------:R-:W-:Y:S02]  /*4390*/  @!UP0 USHF.R.U32.HI UR4, URZ, UR23, UR4 ;  /* 0x00000017ff048299 */ /* 0x000fe40008011604 */
[----:B------:R-:W-:Y:S02]  /*43a0*/  UIMAD UR8, UR42, UR11, UR6 ;  /* 0x0000000b2a0872a4 */ /* 0x000fe4000f8e0206 */
[----:B------:R-:W-:Y:S04]  /*43b0*/  @!UP0 USEL UR4, UR5, UR4, !UP4 ;  /* 0x0000000405048287 */ /* 0x000fe8000e000000 */
[----:B------:R-:W-:Y:S02]  /*43c0*/  @!UP0 UIMAD UR8, UR7, UR8, UR4 ;  /* 0x00000008070882a4 */ /* 0x000fe4000f8e0204 */
[----:B------:R-:W-:Y:S02]  /*43d0*/  @!UP0 UIADD3 UR9, UPT, UPT, UR10, -UR4, URZ ;  /* 0x800000040a098290 */ /* 0x000fe4000fffe0ff */
[----:B------:R-:W-:Y:S02]  /*43e0*/  UIADD3 UR4, UPT, UPT, -UR5, URZ, URZ ;  /* 0x000000ff05047290 */ /* 0x000fe4000fffe1ff */
[----:B------:R-:W-:Y:S02]  /*43f0*/  UIADD3 UR7, UPT, UPT, -UR6, URZ, URZ ;  /* 0x000000ff06077290 */ /* 0x000fe4000fffe1ff */
[----:B------:R-:W-:Y:S02]  /*4400*/  @!UP0 UIMAD UR6, UR9, UR42, UR5 ;  /* 0x0000002a090682a4 */ /* 0x000fe4000f8e0205 */
[----:B------:R-:W-:Y:S02]  /*4410*/  UIMAD UR14, UR15, UR4, UR14 ;  /* 0x000000040f0e72a4 */ /* 0x000fe4000f8e020e */
[----:B------:R-:W-:Y:S01]  /*4420*/  UIMAD UR13, UR30, UR7, UR13 ;  /* 0x000000071e0d72a4 */ /* 0x000fe2000f8e020d */
[----:B------:R-:W-:Y:S02]  /*4430*/  @!UP0 UMOV UR5, UR8 ;  /* 0x0000000800058c82 */ /* 0x000fe40008000000 */
[----:B------:R-:W-:Y:S02]  /*4440*/  UIMAD UR14, UR5, UR15, UR14 ;  /* 0x0000000f050e72a4 */ /* 0x000fe4000f8e020e */
[----:B------:R-:W-:Y:S11]  /*4450*/  UIMAD UR13, UR6, UR30, UR13 ;  /* 0x0000001e060d72a4 */ /* 0x000ff6000f8e020d */
[----:B------:R-:W-:Y:S01]  /*4460*/  @!UPT UIADD3 URZ, UPT, UPT, URZ, URZ, URZ ;  /* 0x000000fffffff290 */ /* 0x000fe2000fffe0ff */
.L_x_76:
[----:B------:R-:W3:Y:S01]  /*4470*/  @!UP2 LDCU.128 UR8, c[0x0][0xb10] ;  /* 0x00016200ff08a7ac */ /* 0x000ee20008000c00 */
[C---:B------:R-:W-:Y:S02]  /*4480*/  ISETP.NE.U32.AND P1, PT, R4.reuse, RZ, PT ;  /* 0x000000ff0400720c */ /* 0x040fe40003f25070 */
[----:B------:R-:W-:Y:S02]  /*4490*/  ISETP.NE.U32.AND P0, PT, R4, RZ, PT ;  /* 0x000000ff0400720c */ /* 0x000fe40003f05070 */
[C---:B------:R-:W-:Y:S02]  /*44a0*/  ISETP.NE.AND.EX P1, PT, R5.reuse, RZ, PT, P1 ;  /* 0x000000ff0500720c */ /* 0x040fe40003f25310 */
[----:B------:R-:W-:Y:S01]  /*44b0*/  ISETP.NE.AND.EX P0, PT, R5, RZ, PT, P0 ;  /* 0x000000ff0500720c */ /* 0x000fe20003f05300 */
[----:B------:R-:W4:Y:S01]  /*44c0*/  @!UP2 LDCU UR5, c[0x0][0xb0c] ;  /* 0x00016180ff05a7ac */ /* 0x000f220008000800 */
[----:B------:R-:W-:Y:S01]  /*44d0*/  SHF.L.U32 R9, R15, 0x1f, RZ ;  /* 0x0000001f0f097819 */ /* 0x000fe200000006ff */
[----:B------:R-:W-:Y:S02]  /*44e0*/  USHF.L.U32 UR19, UR16, 0x6, URZ ;  /* 0x0000000610137899 */ /* 0x000fe400080006ff */
[----:B------:R-:W-:Y:S02]  /*44f0*/  USHF.L.U32 UR18, UR20, 0x7, URZ ;  /* 0x0000000714127899 */ /* 0x000fe400080006ff */
[----:B---3--:R-:W-:Y:S07]  /*4500*/  UIMAD.WIDE.U32 UR6, UR14, UR8, URZ ;  /* 0x000000080e0672a5 */ /* 0x008fee000f8e00ff */
[----:B------:R-:W-:Y:S01]  /*4510*/  @!UP2 UMOV UR4, UR7 ;  /* 0x000000070004ac82 */ /* 0x000fe20008000000 */
[----:B----4-:R-:W-:Y:S02]  /*4520*/  @!UP2 UISETP.NE.AND UP0, UPT, UR5, 0x1, UPT ;  /* 0x000000010500a88c */ /* 0x010fe4000bf05270 */
[----:B------:R-:W-:Y:S02]  /*4530*/  @!UP2 USHF.R.U32.HI UR4, URZ, UR9, UR4 ;  /* 0x00000009ff04a299 */ /* 0x000fe40008011604 */
[----:B------:R-:W-:Y:S02]  /*4540*/  UIMAD.WIDE.U32 UR6, UR13, UR11, URZ ;  /* 0x0000000b0d0672a5 */ /* 0x000fe4000f8e00ff */
[----:B------:R-:W-:Y:S02]  /*4550*/  @!UP2 USEL UR8, UR14, UR4, !UP0 ;  /* 0x000000040e08a287 */ /* 0x000fe4000c000000 */
[----:B------:R-:W-:Y:S03]  /*4560*/  @!UP2 UISETP.NE.AND UP0, UPT, UR10, 0x1, UPT ;  /* 0x000000010a00a88c */ /* 0x000fe6000bf05270 */
[----:B------:R-:W-:Y:S02]  /*4570*/  @!UP2 UMOV UR6, UR7 ;  /* 0x000000070006ac82 */ /* 0x000fe40008000000 */
[----:B------:R-:W3:Y:S02]  /*4580*/  @!UP2 LDCU UR4, c[0x0][0xb20] ;  /* 0x00016400ff04a7ac */ /* 0x000ee40008000800 */
[----:B---3--:R-:W-:Y:S04]  /*4590*/  @!UP2 USHF.R.U32.HI UR6, URZ, UR4, UR6 ;  /* 0x00000004ff06a299 */ /* 0x008fe80008011606 */
[----:B------:R-:W-:Y:S04]  /*45a0*/  @!UP2 USEL UR6, UR13, UR6, !UP0 ;  /* 0x000000060d06a287 */ /* 0x000fe8000c000000 */
[----:B------:R-:W-:Y:S02]  /*45b0*/  @!UP2 UIADD3 UR4, UPT, UPT, -UR8, UR6, URZ ;  /* 0x000000060804a290 */ /* 0x000fe4000fffe1ff */
[----:B------:R-:W-:Y:S02]  /*45c0*/  @!UP2 UIADD3 UR6, UPT, UPT, UR8, -UR6, URZ ;  /* 0x800000060806a290 */ /* 0x000fe4000fffe0ff */
[----:B------:R-:W-:Y:S02]  /*45d0*/  @!UP2 UIMAD UR14, UR4, UR5, UR14 ;  /* 0x00000005040ea2a4 */ /* 0x000fe4000f8e020e */
[----:B------:R-:W-:Y:S01]  /*45e0*/  @!UP2 UIMAD UR13, UR6, UR10, UR13 ;  /* 0x0000000a060da2a4 */ /* 0x000fe2000f8e020d */
[----:B------:R-:W-:Y:S11]  /*45f0*/  BRA.U UP3, `(.L_x_77) ;  /* 0x0000000103107547 */ /* 0x000ff6000b800000 */
[----:B------:R-:W-:Y:S04]  /*4600*/  MOV R6, UR37 ;  /* 0x0000002500067c02 */ /* 0x000fe80008000f00 */
[----:B------:R-:W-:Y:S04]  /*4610*/  SHF.L.U32 R6, R6, 0x1f, RZ ;  /* 0x0000001f06067819 */ /* 0x000fe800000006ff */
[----:B------:R-:W3:Y:S02]  /*4620*/  SYNCS.PHASECHK.TRANS64.TRYWAIT P2, [UR21+0x68], R6 ;  /* 0x00006806ff0075a7 */ /* 0x000ee40008041115 */
[----:B---3--:R-:W-:Y:S05]  /*4630*/  @!P2 BRA `(.L_x_78) ;  /* 0x000000380050a947 */ /* 0x008fea0003800000 */
.L_x_77:
[----:B------:R-:W-:Y:S05]  /*4640*/  @!P1 BRA `(.L_x_79) ;  /* 0x0000000000309947 */ /* 0x000fea0003800000 */
[----:B------:R-:W-:Y:S01]  /*4650*/  ISETP.NE.U32.AND P1, PT, R2, RZ, PT ;  /* 0x000000ff0200720c */ /* 0x000fe20003f25070 */
[----:B------:R-:W3:Y:S01]  /*4660*/  LDCU.64 UR4, c[0x0][0x358] ;  /* 0x00006b00ff0477ac */ /* 0x000ee20008000a00 */
[----:B------:R-:W-:Y:S02]  /*4670*/  IMAD.MOV.U32 R74, RZ, RZ, 0x1 ;  /* 0x00000001ff4a7424 */ /* 0x000fe400078e00ff */
[----:B------:R-:W-:Y:S11]  /*4680*/  ISETP.NE.AND.EX P1, PT, R3, RZ, PT, P1 ;  /* 0x000000ff0300720c */ /* 0x000ff60003f25310 */
[----:B------:R-:W-:Y:S02]  /*4690*/  @!UPT UIADD3 URZ, UPT, UPT, URZ, URZ, URZ ;  /* 0x000000fffffff290 */ /* 0x000fe4000fffe0ff */
[----:B------:R-:W4:Y:S01]  /*46a0*/  @P1 LDC.64 R10, c[0x0][0x888] ;  /* 0x00022200ff0a1b82 */ /* 0x000f220000000a00 */
[----:B-1----:R-:W-:Y:S04]  /*46b0*/  @P1 IMAD R0, R4, UR36, RZ ;  /* 0x0000002404001c24 */ /* 0x002fe8000f8e02ff */
[----:B----4-:R-:W-:Y:S04]  /*46c0*/  @P1 IMAD.WIDE R10, R0, 0x4, R10 ;  /* 0x00000004000a1825 */ /* 0x010fe800078e020a */
[----:B------:R-:W-:Y:S01]  /*46d0*/  HFMA2 R0, -RZ, RZ, 0, 5.9604644775390625e-08 ;  /* 0x00000001ff007431 */ /* 0x000fe200000001ff */
[----:B---3-5:R3:W5:Y:S04]  /*46e0*/  @P1 LDG.E R40, desc[UR4][R10.64] ;  /* 0x000000040a281981 */ /* 0x028768000c1e1900 */
[----:B------:R-:W-:Y:S01]  /*46f0*/  @!P1 PRMT R74, R0, 0x7610, R74 ;  /* 0x00007610004a9816 */ /* 0x000fe2000000004a */
[----:B---3--:R-:W4:Y:S06]  /*4700*/  @!P1 LDC R40, c[0x0][0x880] ;  /* 0x00022000ff289b82 */ /* 0x008f2c0000000800 */
.L_x_79:
[----:B----45:R-:W-:Y:S01]  /*4710*/  @!P0 ISETP.EQ.AND P1, PT, R40, RZ, PT ;  /* 0x000000ff2800820c */ /* 0x030fe20003f22270 */
[----:B------:R-:W-:Y:S01]  /*4720*/  @!UPT UIADD3 URZ, UPT, UPT, URZ, URZ, URZ ;  /* 0x000000fffffff290 */ /* 0x000fe2000fffe0ff */
[----:B------:R-:W-:Y:S11]  /*4730*/  @!P0 BRA `(.L_x_80) ;  /* 0x0000000000188947 */ /* 0x000ff60003800000 */
[----:B------:R-:W-:Y:S02]  /*4740*/  LOP3.LUT P0, RZ, R74, 0xff, RZ, 0xc0, !PT ;  /* 0x000000ff4aff7812 */ /* 0x000fe4000780c0ff */
[----:B------:R-:W-:Y:S04]  /*4750*/  ISETP.NE.U32.AND P1, PT, R2, RZ, PT ;  /* 0x000000ff0200720c */ /* 0x000fe80003f25070 */
[----:B------:R-:W-:Y:S04]  /*4760*/  ISETP.NE.AND.EX P1, PT, R3, RZ, PT, P1 ;  /* 0x000000ff0300720c */ /* 0x000fe80003f25310 */
[----:B------:R-:W-:Y:S03]  /*4770*/  PLOP3.LUT P1, PT, P1, PT, PT, 0x8, 0x80 ;  /* 0x000000000080781c */ /* 0x000fe60000f2e170 */
[----:B------:R-:W-:Y:S11]  /*4780*/  @P0 ISETP.EQ.AND P1, PT, R40, RZ, PT ;  /* 0x000000ff2800020c */ /* 0x000ff60003f22270 */
[----:B------:R-:W-:Y:S02]  /*4790*/  @!UPT UIADD3 URZ, UPT, UPT, URZ, URZ, URZ ;  /* 0x000000fffffff290 */ /* 0x000fe4000fffe0ff */
.L_x_80:
[----:B------:R-:W3:Y:S01]  /*47a0*/  SYNCS.PHASECHK.TRANS64.TRYWAIT P2, [UR21+0x50], R9 ;  /* 0x00005009ff0075a7 */ /* 0x000ee20008041115 */
[----:B------:R-:W-:Y:S04]  /*47b0*/  ELECT P0, URZ, PT ;  /* 0x0000000000ff782f */ /* 0x000fe80003800000 */
[----:B------:R-:W-:Y:S11]  /*47c0*/  PLOP3.LUT P1, PT, P1, P0, PT, 0xf2, 0x2f ;  /* 0x00000000002f781c */ /* 0x000ff60000f21e72 */
[----:B------:R-:W-:Y:S02]  /*47d0*/  @!UPT UIADD3 URZ, UPT, UPT, URZ, URZ, URZ ;  /* 0x000000fffffff290 */ /* 0x000fe4000fffe0ff */
[----:B------:R-:W-:Y:S05]  /*47e0*/  @!P1 IADD3 R8, P0, PT, R16, 0x580, RZ ;  /* 0x0000058010089810 */ /* 0x000fea0007f1e0ff */
[----:B-1----:R-:W-:Y:S01]  /*47f0*/  @!P1 IMAD.X R6, RZ, RZ, R17, P0 ;  /* 0x000000ffff069224 */ /* 0x002fe200000e0611 */
[----:B---3--:R-:W-:Y:S07]  /*4800*/  @!P2 BRA `(.L_x_81) ;  /* 0x0000003400f4a947 */ /* 0x008fee0003800000 */
.L_x_142:
[----:B------:R-:W-:Y:S01]  /*4810*/  @!P1 R2UR UR5, R8 ;  /* 0x00000000080592ca */ /* 0x000fe200000e0000 */
[----:B------:R-:W-:Y:S01]  /*4820*/  VOTEU.ALL UP0, P1 ;  /* 0x0000000000ff7886 */ /* 0x000fe20000800000 */
[----:B------:R-:W-:Y:S01]  /*4830*/  @!P1 R2UR UR4, R6 ;  /* 0x00000000060492ca */ /* 0x000fe200000e0000 */
[----:B-1----:R-:W-:Y:S01]  /*4840*/  @!P1 IMAD.MOV.U32 R0, RZ, RZ, 0x1000 ;  /* 0x00001000ff009424 */ /* 0x002fe200078e00ff */
[----:B------:R-:W-:Y:S01]  /*4850*/  UMOV UR8, 0x0 ;  /* 0x0000000000087882 */ /* 0x000fe20000000000 */
[----:B------:R-:W-:Y:S01]  /*4860*/  UMOV UR9, 0x10000000 ;  /* 0x1000000000097882 */ /* 0x000fe20000000000 */
[----:B------:R-:W-:Y:S01]  /*4870*/  @!UP0 UIADD3 UR16, UPT, UPT, UR21, 0x200, URZ ;  /* 0x0000020015108890 */ /* 0x000fe2000fffe0ff */
[----:B------:R-:W-:Y:S01]  /*4880*/  VIADD R14, R14, 0x1 ;  /* 0x000000010e0e7836 */ /* 0x000fe20000000000 */
[----:B------:R-:W-:Y:S01]  /*4890*/  VOTEU.ALL UP0, P1 ;  /* 0x0000000000ff7886 */ /* 0x000fe20000800000 */
[----:B------:R-:W-:Y:S01]  /*48a0*/  UMOV UR20, UR36 ;  /* 0x0000002400147c82 */ /* 0x000fe20008000000 */
[----:B------:R-:W-:Y:S03]  /*48b0*/  UPRMT UR6, UR45, 0x654, UR17 ;  /* 0x000006542d067896 */ /* 0x000fe60008000011 */
[----:B------:R-:W-:Y:S02]  /*48c0*/  IMAD.U32 R10, RZ, RZ, UR5 ;  /* 0x00000005ff0a7e24 */ /* 0x000fe4000f8e00ff */
[----:B------:R-:W-:Y:S03]  /*48d0*/  IMAD.U32 R11, RZ, RZ, UR4 ;  /* 0x00000004ff0b7e24 */ /* 0x000fe6000f8e00ff */
[----:B------:R-:W-:Y:S02]  /*48e0*/  @!P1 R2UR UR4, R10 ;  /* 0x000000000a0492ca */ /* 0x000fe400000e0000 */
[----:B------:R-:W-:Y:S11]  /*48f0*/  @!P1 R2UR UR5, R11 ;  /* 0x000000000b0592ca */ /* 0x000ff600000e0000 */
[----:B------:R-:W-:Y:S02]  /*4900*/  @!UPT UIADD3 URZ, UPT, UPT, URZ, URZ, URZ ;  /* 0x000000fffffff290 */ /* 0x000fe4000fffe0ff */
[----:B------:R1:W-:Y:S01]  /*4910*/  @!UP0 UTMALDG.3D [UR16], [UR4], desc[UR8] ;  /* 0x00000810040085b4 */ /* 0x0003e20008011000 */
[----:B------:R1:W-:Y:S01]  /*4920*/  @!P1 SYNCS.ARRIVE.TRANS64.RED.A0TR RZ, [UR21+0x40], R0 ;  /* 0x00004000ffff99a7 */ /* 0x0003e20008300415 */
[----:B------:R-:W-:Y:S01]  /*4930*/  SYNCS.ARRIVE.TRANS64.RED.A1T0 RZ, [UR6], RZ ;  /* 0x000000ffffff79a7 */ /* 0x000fe20008100406 */
[----:B------:R-:W3:Y:S02]  /*4940*/  SYNCS.PHASECHK.TRANS64.TRYWAIT P0, [UR21+0x58], R9 ;  /* 0x00005809ff0075a7 */ /* 0x000ee40008001115 */
[----:B-1-3--:R-:W-:Y:S05]  /*4950*/  @!P0 BRA `(.L_x_82) ;  /* 0x0000003400b88947 */ /* 0x00afea0003800000 */
.L_x_144:
[----:B------:R-:W-:Y:S01]  /*4960*/  @!P1 IADD3 R6, P0, PT, R16, 0x580, RZ ;  /* 0x0000058010069810 */ /* 0x000fe20007f1e0ff */
[----:B------:R-:W-:Y:S01]  /*4970*/  VOTEU.ALL UP0, P1 ;  /* 0x0000000000ff7886 */ /* 0x000fe20000800000 */
[----:B------:R-:W-:Y:S01]  /*4980*/  UMOV UR6, 0x0 ;  /* 0x0000000000067882 */ /* 0x000fe20000000000 */
[----:B------:R-:W-:Y:S01]  /*4990*/  UMOV UR7, 0x10000000 ;  /* 0x1000000000077882 */ /* 0x000fe20000000000 */
[----:B------:R-:W-:Y:S01]  /*49a0*/  @!P1 R2UR UR5, R6 ;  /* 0x00000000060592ca */ /* 0x000fe200000e0000 */
[----:B-1----:R-:W-:Y:S01]  /*49b0*/  @!P1 IMAD.X R0, RZ, RZ, R17, P0 ;  /* 0x000000ffff009224 */ /* 0x002fe200000e0611 */
[----:B------:R-:W-:Y:S01]  /*49c0*/  @!UP0 UIADD3 UR10, UPT, UPT, UR18, 0x40, URZ ;  /* 0x00000040120a8890 */ /* 0x000fe2000fffe0ff */
[----:B------:R-:W-:Y:S01]  /*49d0*/  R2UR UR16, R76 ;  /* 0x000000004c1072ca */ /* 0x000fe200000e0000 */
[----:B------:R-:W-:Y:S01]  /*49e0*/  @!UP0 UIADD3 UR8, UPT, UPT, UR21, 0x1200, URZ ;  /* 0x0000120015088890 */ /* 0x000fe2000fffe0ff */
[----:B------:R-:W-:Y:S01]  /*49f0*/  ISETP.NE.AND P0, PT, R14, 0x2, PT ;  /* 0x000000020e00780c */ /* 0x000fe20003f05270 */
[----:B------:R-:W-:Y:S01]  /*4a00*/  @!UP0 UIADD3 UR9, UPT, UPT, UR21, 0x48, URZ ;  /* 0x0000004815098890 */ /* 0x000fe2000fffe0ff */
[----:B------:R-:W-:Y:S01]  /*4a10*/  @!P1 R2UR UR4, R0 ;  /* 0x00000000000492ca */ /* 0x000fe200000e0000 */
[----:B------:R-:W-:Y:S01]  /*4a20*/  VOTEU.ALL UP0, P1 ;  /* 0x0000000000ff7886 */ /* 0x000fe20000800000 */
[----:B------:R-:W-:Y:S01]  /*4a30*/  UMOV UR11, UR19 ;  /* 0x00000013000b7c82 */ /* 0x000fe20008000000 */
[----:B------:R-:W-:Y:S01]  /*4a40*/  UMOV UR12, UR36 ;  /* 0x00000024000c7c82 */ /* 0x000fe20008000000 */
[----:B------:R-:W-:Y:S01]  /*4a50*/  SEL R0, RZ, 0x1, P0 ;  /* 0x00000001ff007807 */ /* 0x000fe20000000000 */
[----:B------:R-:W-:Y:S01]  /*4a60*/  UPLOP3.LUT UP3, UPT, UPT, UPT, UPT, 0x80, 0x8 ;  /* 0x000000000008789c */ /* 0x000fe20003f6f070 */
[----:B------:R-:W-:Y:S01]  /*4a70*/  IMAD.U32 R8, RZ, RZ, UR5 ;  /* 0x00000005ff087e24 */ /* 0x000fe2000f8e00ff */
[----:B------:R-:W-:Y:S01]  /*4a80*/  LOP3.LUT R15, R15, 0x1, RZ, 0x3c, !PT ;  /* 0x000000010f0f7812 */ /* 0x000fe200078e3cff */
[----:B------:R-:W-:Y:S01]  /*4a90*/  UMOV UR36, UR26 ;  /* 0x0000001a00247c82 */ /* 0x000fe20008000000 */
[----:B------:R-:W-:Y:S01]  /*4aa0*/  LOP3.LUT R13, R13, R0, RZ, 0x3c, !PT ;  /* 0x000000000d0d7212 */ /* 0x000fe200078e3cff */
[----:B------:R-:W-:Y:S01]  /*4ab0*/  UIADD3 UR20, UPT, UPT, UR13, UR16, URZ ;  /* 0x000000100d147290 */ /* 0x000fe2000fffe0ff */
[----:B------:R-:W-:Y:S01]  /*4ac0*/  SEL R14, R14, RZ, P0 ;  /* 0x000000ff0e0e7207 */ /* 0x000fe20000000000 */
[----:B------:R-:W-:Y:S01]  /*4ad0*/  UIADD3 UR16, UPT, UPT, UR14, UR63, URZ ;  /* 0x0000003f0e107290 */ /* 0x000fe2000fffe0ff */
[----:B------:R-:W-:Y:S01]  /*4ae0*/  IMAD.U32 R9, RZ, RZ, UR4 ;  /* 0x00000004ff097e24 */ /* 0x000fe2000f8e00ff */
[----:B------:R-:W-:Y:S04]  /*4af0*/  @!P1 R2UR UR4, R8 ;  /* 0x00000000080492ca */ /* 0x000fe800000e0000 */
[----:B------:R-:W-:Y:S11]  /*4b00*/  @!P1 R2UR UR5, R9 ;  /* 0x00000000090592ca */ /* 0x000ff600000e0000 */
[----:B------:R-:W-:Y:S02]  /*4b10*/  @!UPT UIADD3 URZ, UPT, UPT, URZ, URZ, URZ ;  /* 0x000000fffffff290 */ /* 0x000fe4000fffe0ff */
[----:B------:R3:W-:Y:S01]  /*4b20*/  @!UP0 UTMALDG.3D [UR8], [UR4], desc[UR6] ;  /* 0x00000608040085b4 */ /* 0x0007e20008011000 */
[----:B------:R3:W-:Y:S01]  /*4b30*/  @!P1 SYNCS.ARRIVE.TRANS64.RED.A0TR RZ, [UR21+0x48], R7 ;  /* 0x00004807ffff99a7 */ /* 0x0007e20008300415 */
[----:B------:R-:W-:Y:S01]  /*4b40*/  SYNCS.ARRIVE.TRANS64.RED.A1T0 RZ, [UR33], RZ ;  /* 0x000000ffffff79a7 */ /* 0x000fe20008100421 */
[----:B------:R-:W-:Y:S05]  /*4b50*/  BRA.U UP1, `(.L_x_83) ;  /* 0xfffffff501247547 */ /* 0x000fea000b83ffff */
[----:B------:R-:W-:-:S04]  /*4b60*/  SHF.L.U32 R2, R15, 0x1f, RZ ;  /* 0x0000001f0f027819 */ /* 0x000fc800000006ff */
[----:B------:R-:W1:Y:S02]  /*4b70*/  SYNCS.PHASECHK.TRANS64.TRYWAIT P0, [UR21+0x50], R2 ;  /* 0x00005002ff0075a7 */ /* 0x000e640008001115 */
[----:B-1----:R-:W-:Y:S05]  /*4b80*/  @!P0 BRA `(.L_x_84) ;  /* 0x0000003400448947 */ /* 0x002fea0003800000 */
.L_x_146:
[----:B-1----:R-:W-:-:S07]  /*4b90*/  MOV R0, UR21 ;  /* 0x0000001500007c02 */ /* 0x002fce0008000f00 */
.L_x_85:
[----:B-1----:R-:W-:-:S04]  /*4ba0*/  SHF.L.U32 R2, R15, 0x1f, RZ ;  /* 0x0000001f0f027819 */ /* 0x002fc800000006ff */
[----:B------:R1:W4:Y:S03]  /*4bb0*/  SYNCS.PHASECHK.TRANS64.TRYWAIT P0, [R0+URZ+0x58], R2 ;  /* 0x00005802000075a7 */ /* 0x00032600080011ff */
[----:B----4-:R-:W-:Y:S05]  /*4bc0*/  @!P0 NANOSLEEP.SYNCS 0x989680 ;  /* 0x009896800000895d */ /* 0x010fea0003900000 */
[----:B------:R-:W4:Y:S02]  /*4bd0*/  @!P0 SYNCS.PHASECHK.TRANS64 P0, [R0+URZ+0x58], R2 ;  /* 0x00005802000085a7 */ /* 0x000f2400080010ff */
[----:B--234-:R-:W-:Y:S05]  /*4be0*/  @P0 EXIT ;  /* 0x000000000000094d */ /* 0x01cfea0003800000 */
[----:B------:R-:W-:Y:S05]  /*4bf0*/  BRA `(.L_x_85) ;  /* 0xfffffffc00e87947 */ /* 0x000fea000383ffff */
.L_x_74:
[----:B------:R-:W-:-:S06]  /*4c00*/  UISETP.GE.AND UP0, UPT, UR17, 0x4, UPT ;  /* 0x000000041100788c */ /* 0x000fcc000bf06270 */
[----:B------:R-:W-:-:S13]  /*4c10*/  PLOP3.LUT P0, PT, PT, PT, UP0, 0x80, 0x8 ;  /* 0x000000000008781c */ /* 0x000fda0003f0f008 */
[----:B-1----:R-:W-:Y:S05]  /*4c20*/  @!P0 EXIT ;  /* 0x000000000000894d */ /* 0x002fea0003800000 */
[----:B------:R-:W-:Y:S01]  /*4c30*/  BAR.SYNC.DEFER_BLOCKING 0x6, 0xa0 ;  /* 0x0182800000007b1d */ /* 0x000fe20000010000 */
[C---:B------:R-:W-:Y:S01]  /*4c40*/  IMAD.SHL.U32 R7, R84.reuse, 0x40, RZ ;  /* 0x0000004054077824 */ /* 0x040fe200078e00ff */
[C---:B------:R-:W-:Y:S01]  /*4c50*/  LOP3.LUT R86, R84.reuse, 0x60, RZ, 0xc0, !PT ;  /* 0x0000006054567812 */ /* 0x040fe200078ec0ff */
[C---:B------:R-:W-:Y:S01]  /*4c60*/  IMAD.SHL.U32 R4, R84.reuse, 0x20, RZ ;  /* 0x0000002054047824 */ /* 0x040fe200078e00ff */
[----:B------:R-:W-:Y:S01]  /*4c70*/  CS2R R82, SRZ ;  /* 0x0000000000527805 */ /* 0x000fe2000001ff00 */
[C---:B------:R-:W-:Y:S01]  /*4c80*/  IMAD.SHL.U32 R5, R84.reuse, 0x8, RZ ;  /* 0x0000000854057824 */ /* 0x040fe200078e00ff */
[----:B------:R-:W-:Y:S02]  /*4c90*/  UMOV UR44, 0x400 ;  /* 0x00000400002c7882 */ /* 0x000fe40000000000 */
[----:B------:R-:W1:Y:S01]  /*4ca0*/  LDC.64 R72, c[0x0][0x8b0] ;  /* 0x00022c00ff487b82 */ /* 0x000e620000000a00 */
[----:B------:R-:W-:Y:S01]  /*4cb0*/  ULEA UR44, UR45, UR44, 0x18 ;  /* 0x0000002c2d2c7291 */ /* 0x000fe2000f8ec0ff */
[----:B------:R-:W-:Y:S01]  /*4cc0*/  LOP3.LUT R6, R7, 0x180, RZ, 0xc0, !PT ;  /* 0x0000018007067812 */ /* 0x000fe200078ec0ff */
[----:B------:R-:W-:Y:S01]  /*4cd0*/  IMAD.U32 R37, R84, 0x10000, RZ ;  /* 0x0001000054257824 */ /* 0x000fe200078e00ff */
[----:B------:R-:W-:Y:S01]  /*4ce0*/  LOP3.LUT R4, R4, 0xc00, RZ, 0xc0, !PT ;  /* 0x00000c0004047812 */ /* 0x000fe200078ec0ff */
[----:B------:R-:W-:Y:S01]  /*4cf0*/  UIADD3 UR4, UPT, UPT, UR44, 0x2200, URZ ;  /* 0x000022002c047890 */ /* 0x000fe2000fffe0ff */
[----:B------:R-:W-:Y:S01]  /*4d00*/  LOP3.LUT R5, R6, 0x30, R5, 0xf8, !PT ;  /* 0x0000003006057812 */ /* 0x000fe200078ef805 */
[----:B------:R-:W-:Y:S01]  /*4d10*/  IMAD.SHL.U32 R6, R84, 0x2, RZ ;  /* 0x0000000254067824 */ /* 0x000fe200078e00ff */
[----:B------:R-:W2:Y:S01]  /*4d20*/  LDC.64 R70, c[0x0][0x8a8] ;  /* 0x00022a00ff467b82 */ /* 0x000ea20000000a00 */
[----:B------:R-:W-:Y:S01]  /*4d30*/  LOP3.LUT R4, R4, 0x40, R7, 0xf8, !PT ;  /* 0x0000004004047812 */ /* 0x000fe200078ef807 */
[----:B------:R-:W-:Y:S01]  /*4d40*/  IMAD.MOV.U32 R36, RZ, RZ, RZ ;  /* 0x000000ffff247224 */ /* 0x000fe200078e00ff */
[----:B------:R-:W-:Y:S01]  /*4d50*/  LOP3.LUT R37, R37, 0x600000, RZ, 0xc0, !PT ;  /* 0x0060000025257812 */ /* 0x000fe200078ec0ff */
[----:B------:R-:W-:Y:S01]  /*4d60*/  IMAD.MOV.U32 R78, RZ, RZ, RZ ;  /* 0x000000ffff4e7224 */ /* 0x000fe200078e00ff */
[----:B------:R-:W-:-:S02]  /*4d70*/  LOP3.LUT R84, R84, 0x2, RZ, 0xc0, !PT ;  /* 0x0000000254547812 */ /* 0x000fc400078ec0ff */
[----:B------:R-:W-:Y:S02]  /*4d80*/  CS2R R80, SRZ ;  /* 0x0000000000507805 */ /* 0x000fe4000001ff00 */
[----:B------:R-:W-:Y:S01]  /*4d90*/  LOP3.LUT R5, R5, 0x20, R6, 0x78, !PT ;  /* 0x0000002005057812 */ /* 0x000fe200078e7806 */
[----:B------:R-:W-:Y:S01]  /*4da0*/  IMAD.U32 R85, RZ, RZ, UR4 ;  /* 0x00000004ff557e24 */ /* 0x000fe2000f8e00ff */
[----:B------:R-:W3:Y:S01]  /*4db0*/  LDS R0, [UR44+0x120] ;  /* 0x0001202cff007984 */ /* 0x000ee20008000800 */
[----:B------:R-:W-:Y:S01]  /*4dc0*/  LOP3.LUT R4, R4, 0x200, R7, 0xf8, !PT ;  /* 0x0000020004047812 */ /* 0x000fe200078ef807 */
[----:B------:R-:W-:Y:S01]  /*4dd0*/  IMAD.MOV R79, RZ, RZ, -R84 ;  /* 0x000000ffff4f7224 */ /* 0x000fe200078e0a54 */
[----:B------:R-:W4:Y:S02]  /*4de0*/  LDCU UR58, c[0x0][0x370] ;  /* 0x00006e00ff3a77ac */ /* 0x000f240008000800 */
[----:B------:R-:W-:Y:S01]  /*4df0*/  LOP3.LUT R69, R4, R5, RZ, 0xfc, !PT ;  /* 0x0000000504457212 */ /* 0x000fe200078efcff */
[----:B------:R-:W1:Y:S01]  /*4e00*/  LDCU UR43, c[0x0][0xb0c] ;  /* 0x00016180ff2b77ac */ /* 0x000e620008000800 */
[----:B------:R-:W1:Y:S01]  /*4e10*/  LDCU UR39, c[0x0][0xb30] ;  /* 0x00016600ff2777ac */ /* 0x000e620008000800 */
[----:B------:R-:W1:Y:S01]  /*4e20*/  LDCU.64 UR56, c[0x0][0x888] ;  /* 0x00011100ff3877ac */ /* 0x000e620008000a00 */
[----:B------:R-:W1:Y:S01]  /*4e30*/  LDCU.64 UR40, c[0x0][0xb28] ;  /* 0x00016500ff2877ac */ /* 0x000e620008000a00 */
[----:B------:R-:W1:Y:S01]  /*4e40*/  LDCU.64 UR60, c[0x0][0x890] ;  /* 0x00011200ff3c77ac */ /* 0x000e620008000a00 */
[----:B------:R-:W1:Y:S01]  /*4e50*/  LDCU.128 UR52, c[0x0][0xb10] ;  /* 0x00016200ff3477ac */ /* 0x000e620008000c00 */
[----:B------:R-:W1:Y:S01]  /*4e60*/  LDCU UR47, c[0x0][0x374] ;  /* 0x00006e80ff2f77ac */ /* 0x000e620008000800 */
[----:B------:R-:W-:Y:S01]  /*4e70*/  UIADD3 UR62, UPT, UPT, UR44, 0x200, URZ ;  /* 0x000002002c3e7890 */ /* 0x000fe2000fffe0ff */
[----:B-1234-:R-:W-:-:S11]  /*4e80*/  IMAD.IADD R37, R0, 0x1, R37 ;  /* 0x0000000100257824 */ /* 0x01efd600078e0225 */
.L_x_111:
[----:B------:R-:W-:Y:S02]  /*4e90*/  LEA R3, R78, UR44, 0x3 ;  /* 0x0000002c4e037c11 */ /* 0x000fe4000f8e18ff */
[----:B------:R-:W-:Y:S02]  /*4ea0*/  SHF.L.U32 R0, R82, 0x1f, RZ ;  /* 0x0000001f52007819 */ /* 0x000fe400000006ff */
[----:B-1----:R-:W-:Y:S02]  /*4eb0*/  LEA R4, R78, UR44, 0x4 ;  /* 0x0000002c4e047c11 */ /* 0x002fe4000f8e20ff */
[----:B------:R-:W1:Y:S02]  /*4ec0*/  SYNCS.PHASECHK.TRANS64.TRYWAIT P0, [R3+URZ+0x70], R0 ;  /* 0x00007000030075a7 */ /* 0x000e6400080011ff */
[----:B-1----:R-:W-:Y:S05]  /*4ed0*/  @!P0 BRA `(.L_x_86) ;  /* 0x0000003000888947 */ /* 0x002fea0003800000 */
.L_x_147:
        /* <DEDUP_REMOVED lines=8> */
[----:B--2---:R-:W-:Y:S11]  /*4f60*/  LOP3.LUT P0, RZ, R6, 0x1, RZ, 0xc0, !PT ;  /* 0x0000000106ff7812 */ /* 0x004ff6000780c0ff */
[----:B------:R-:W-:Y:S02]  /*4f70*/  @!UPT UIADD3 URZ, UPT, UPT, URZ, URZ, URZ ;  /* 0x000000fffffff290 */ /* 0x000fe4000fffe0ff */
[----:B---3--:R-:W-:Y:S01]  /*4f80*/  VOTEU.ANY UP1, P0 ;  /* 0x0000000000ff7886 */ /* 0x008fe20000020100 */
[----:B------:R-:W-:Y:S01]  /*4f90*/  PLOP3.LUT P0, PT, PT, PT, UP1, 0x80, 0x8 ;  /* 0x000000000008781c */ /* 0x000fe20003f0f018 */
[----:B------:R-:W-:Y:S11]  /*4fa0*/  UP2UR UR46, UPR, URZ, 0x2 ;  /* 0x00000002ff2e7883 */ /* 0x000ff60008000000 */
[----:B------:R-:W-:Y:S01]  /*4fb0*/  @!UPT UIADD3 URZ, UPT, UPT, URZ, URZ, URZ ;  /* 0x000000fffffff290 */ /* 0x000fe2000fffe0ff */
[----:B-1----:R-:W-:Y:S02]  /*4fc0*/  @P0 SHF.R.U32.HI R0, RZ, 0x10, R5 ;  /* 0x00000010ff000819 */ /* 0x002fe40000011605 */
        /* <DEDUP_REMOVED lines=12> */
[----:B------:R-:W2:Y:S01]  /*5090*/  LDCU UR12, c[0x0][0xb20] ;  /* 0x00016400ff0c77ac */ /* 0x000ea20008000800 */
[----:B------:R-:W-:Y:S02]  /*50a0*/  UIMAD.WIDE.U32 UR4, UR47, UR55, URZ ;  /* 0x000000372f0472a5 */ /* 0x000fe4000f8e00ff */
[----:B------:R-:W-:Y:S02]  /*50b0*/  UIMAD.WIDE.U32 UR6, UR58, UR52, URZ ;  /* 0x000000343a0672a5 */ /* 0x000fe4000f8e00ff */
[----:B------:R-:W-:Y:S02]  /*50c0*/  UISETP.NE.AND UP0, UPT, UR54, 0x1, UPT ;  /* 0x000000013600788c */ /* 0x000fe4000bf05270 */
[----:B------:R-:W-:Y:S02]  /*50d0*/  UIMAD.WIDE.U32 UR8, UR37, UR55, URZ ;  /* 0x00000037250872a5 */ /* 0x000fe4000f8e00ff */
[----:B------:R-:W-:Y:S02]  /*50e0*/  UIMAD.WIDE.U32 UR10, UR38, UR52, URZ ;  /* 0x00000034260a72a5 */ /* 0x000fe4000f8e00ff */
[----:B------:R-:W-:Y:S02]  /*50f0*/  UISETP.NE.AND UP1, UPT, UR43, 0x1, UPT ;  /* 0x000000012b00788c */ /* 0x000fe4000bf25270 */
[----:B------:R-:W-:Y:S01]  /*5100*/  UISETP.NE.AND UP2, UPT, UR42, 0x1, UPT ;  /* 0x000000012a00788c */ /* 0x000fe2000bf45270 */
[----:B------:R-:W-:Y:S02]  /*5110*/  UMOV UR4, UR5 ;  /* 0x0000000500047c82 */ /* 0x000fe40008000000 */
[----:B--2---:R-:W-:Y:S03]  /*5120*/  USHF.R.U32.HI UR5, URZ, UR12, UR4 ;  /* 0x0000000cff057299 */ /* 0x004fe60008011604 */
[----:B------:R-:W-:Y:S02]  /*5130*/  UMOV UR4, UR7 ;  /* 0x0000000700047c82 */ /* 0x000fe40008000000 */
[----:B------:R-:W-:Y:S02]  /*5140*/  USHF.R.U32.HI UR7, URZ, UR53, UR4 ;  /* 0x00000035ff077299 */ /* 0x000fe40008011604 */
[----:B------:R-:W-:Y:S02]  /*5150*/  USEL UR4, UR47, UR5, !UP0 ;  /* 0x000000052f047287 */ /* 0x000fe4000c000000 */
[----:B------:R-:W-:Y:S01]  /*5160*/  USEL UR7, UR58, UR7, !UP1 ;  /* 0x000000073a077287 */ /* 0x000fe2000c800000 */
[----:B------:R-:W-:Y:S01]  /*5170*/  UMOV UR5, UR9 ;  /* 0x0000000900057c82 */ /* 0x000fe20008000000 */
[----:B------:R-:W-:Y:S02]  /*5180*/  UIMAD.WIDE.U32 UR8, UR4, UR40, URZ ;  /* 0x00000028040872a5 */ /* 0x000fe4000f8e00ff */
[----:B------:R-:W-:Y:S03]  /*5190*/  USHF.R.U32.HI UR6, URZ, UR12, UR5 ;  /* 0x0000000cff067299 */ /* 0x000fe60008011605 */
[----:B------:R-:W-:Y:S01]  /*51a0*/  UMOV UR5, UR11 ;  /* 0x0000000b00057c82 */ /* 0x000fe20008000000 */
[----:B------:R-:W-:Y:S02]  /*51b0*/  UIMAD.WIDE.U32 UR10, UR7, UR40, URZ ;  /* 0x00000028070a72a5 */ /* 0x000fe4000f8e00ff */
[----:B------:R-:W-:Y:S02]  /*51c0*/  USHF.R.U32.HI UR12, URZ, UR53, UR5 ;  /* 0x00000035ff0c7299 */ /* 0x000fe40008011605 */
[----:B------:R-:W-:Y:S01]  /*51d0*/  USEL UR6, UR37, UR6, !UP0 ;  /* 0x0000000625067287 */ /* 0x000fe2000c000000 */
[----:B------:R-:W-:Y:S02]  /*51e0*/  UMOV UR5, UR9 ;  /* 0x0000000900057c82 */ /* 0x000fe40008000000 */
[----:B------:R-:W-:Y:S01]  /*51f0*/  UMOV UR10, UR11 ;  /* 0x0000000b000a7c82 */ /* 0x000fe20008000000 */
[----:B------:R-:W-:Y:S02]  /*5200*/  @UP2 USHF.R.U32.HI UR4, URZ, UR41, UR5 ;  /* 0x00000029ff042299 */ /* 0x000fe40008011605 */
[----:B------:R-:W-:Y:S02]  /*5210*/  @UP2 USHF.R.U32.HI UR7, URZ, UR41, UR10 ;  /* 0x00000029ff072299 */ /* 0x000fe4000801160a */
[----:B------:R-:W-:Y:S02]  /*5220*/  UIMAD UR4, UR42, UR4, URZ ;  /* 0x000000042a0472a4 */ /* 0x000fe4000f8e02ff */
[----:B------:R-:W-:Y:S02]  /*5230*/  UIMAD.WIDE.U32 UR10, UR6, UR40, URZ ;  /* 0x00000028060a72a5 */ /* 0x000fe4000f8e00ff */
[----:B------:R-:W-:Y:S02]  /*5240*/  USEL UR5, UR38, UR12, !UP1 ;  /* 0x0000000c26057287 */ /* 0x000fe4000c800000 */
[----:B------:R-:W-:Y:S02]  /*5250*/  UIMAD UR8, UR42, UR7, URZ ;  /* 0x000000072a0872a4 */ /* 0x000fe4000f8e02ff */
[----:B------:R-:W-:Y:S03]  /*5260*/  UISETP.GE.AND UP0, UPT, UR6, UR4, UPT ;  /* 0x000000040600728c */ /* 0x000fe6000bf06270 */
[----:B------:R-:W-:Y:S01]  /*5270*/  UMOV UR4, UR11 ;  /* 0x0000000b00047c82 */ /* 0x000fe20008000000 */
[----:B------:R-:W-:Y:S02]  /*5280*/  UISETP.GE.OR UP0, UPT, UR5, UR8, UP0 ;  /* 0x000000080500728c */ /* 0x000fe40008706670 */
[----:B------:R-:W-:Y:S02]  /*5290*/  USHF.R.U32.HI UR4, URZ, UR41, UR4 ;  /* 0x00000029ff047299 */ /* 0x000fe40008011604 */
[----:B------:R-:W-:Y:S02]  /*52a0*/  UIMAD.WIDE.U32 UR8, UR5, UR40, URZ ;  /* 0x00000028050872a5 */ /* 0x000fe4000f8e00ff */
[----:B------:R-:W-:Y:S02]  /*52b0*/  USEL UR11, UR6, UR4, !UP2 ;  /* 0x00000004060b7287 */ /* 0x000fe4000d000000 */
[----:B------:R-:W-:Y:S02]  /*52c0*/  UIADD3 UR8, UPT, UPT, -UR5, URZ, URZ ;  /* 0x000000ff05087290 */ /* 0x000fe4000fffe1ff */
[----:B------:R-:W-:Y:S01]  /*52d0*/  UIADD3 UR10, UPT, UPT, -UR11, URZ, URZ ;  /* 0x000000ff0b0a7290 */ /* 0x000fe2000fffe1ff */
[----:B------:R-:W-:Y:S01]  /*52e0*/  @!UP0 UMOV UR4, UR9 ;  /* 0x0000000900048c82 */ /* 0x000fe20008000000 */
[----:B------:R-:W-:Y:S02]  /*52f0*/  UIADD3 UR9, UPT, UPT, -UR6, URZ, URZ ;  /* 0x000000ff06097290 */ /* 0x000fe4000fffe1ff */
[----:B------:R-:W-:Y:S02]  /*5300*/  @!UP0 USHF.R.U32.HI UR4, URZ, UR41, UR4 ;  /* 0x00000029ff048299 */ /* 0x000fe40008011604 */
[----:B------:R-:W-:Y:S02]  /*5310*/  UIMAD UR10, UR42, UR10, UR6 ;  /* 0x0000000a2a0a72a4 */ /* 0x000fe4000f8e0206 */
[----:B------:R-:W-:Y:S04]  /*5320*/  @!UP0 USEL UR4, UR5, UR4, !UP2 ;  /* 0x0000000405048287 */ /* 0x000fe8000d000000 */
[----:B------:R-:W-:Y:S02]  /*5330*/  @!UP0 UIMAD UR10, UR7, UR10, UR4 ;  /* 0x0000000a070a82a4 */ /* 0x000fe4000f8e0204 */
[----:B------:R-:W-:Y:S02]  /*5340*/  @!UP0 UIADD3 UR11, UPT, UPT, UR11, -UR4, URZ ;  /* 0x800000040b0b8290 */ /* 0x000fe4000fffe0ff */
[----:B------:R-:W-:Y:S02]  /*5350*/  UIMAD UR7, UR43, UR8, UR38 ;  /* 0x000000082b0772a4 */ /* 0x000fe4000f8e0226 */
[----:B------:R-:W-:Y:S02]  /*5360*/  @!UP0 UIMAD UR6, UR11, UR42, UR5 ;  /* 0x0000002a0b0682a4 */ /* 0x000fe4000f8e0205 */
[----:B------:R-:W-:Y:S01]  /*5370*/  UIMAD UR4, UR54, UR9, UR37 ;  /* 0x00000009360472a4 */ /* 0x000fe2000f8e0225 */
[----:B------:R-:W-:Y:S02]  /*5380*/  @!UP0 UMOV UR5, UR10 ;  /* 0x0000000a00058c82 */ /* 0x000fe40008000000 */
[----:B------:R-:W-:Y:S02]  /*5390*/  UIMAD UR38, UR5, UR43, UR7 ;  /* 0x0000002b052672a4 */ /* 0x000fe4000f8e0207 */
[----:B------:R-:W-:Y:S11]  /*53a0*/  UIMAD UR37, UR6, UR54, UR4 ;  /* 0x00000036062572a4 */ /* 0x000ff6000f8e0204 */
[----:B------:R-:W-:Y:S01]  /*53b0*/  @!UPT UIADD3 URZ, UPT, UPT, URZ, URZ, URZ ;  /* 0x000000fffffff290 */ /* 0x000fe2000fffe0ff */
.L_x_87:
[----:B------:R-:W-:Y:S01]  /*53c0*/  UISETP.NE.AND UP0, UPT, UR39, 0x1, UPT ;  /* 0x000000012700788c */ /* 0x000fe2000bf05270 */
[----:B------:R-:W-:Y:S01]  /*53d0*/  IADD3 R78, PT, PT, R78, 0x1, RZ ;  /* 0x000000014e4e7810 */ /* 0x000fe20007ffe0ff */
[----:B------:R-:W-:Y:S02]  /*53e0*/  USHF.L.U32 UR50, UR16, 0x6, URZ ;  /* 0x0000000610327899 */ /* 0x000fe400080006ff */
[----:B------:R-:W-:Y:S07]  /*53f0*/  USHF.L.U32 UR49, UR20, 0x7, URZ ;  /* 0x0000000714317899 */ /* 0x000fee00080006ff */
[----:B------:R-:W2:Y:S01]  /*5400*/  @!UP0 LDCU.128 UR12, c[0x0][0xb10] ;  /* 0x00016200ff0c87ac */ /* 0x000ea20008000c00 */
[----:B------:R-:W3:Y:S01]  /*5410*/  @!UP0 LDCU UR5, c[0x0][0xb0c] ;  /* 0x00016180ff0587ac */ /* 0x000ee20008000800 */
[----:B------:R-:W4:Y:S01]  /*5420*/  @!UP0 LDCU UR10, c[0x0][0xb20] ;  /* 0x00016400ff0a87ac */ /* 0x000f220008000800 */
[----:B--2---:R-:W-:Y:S02]  /*5430*/  UIMAD.WIDE.U32 UR8, UR38, UR12, URZ ;  /* 0x0000000c260872a5 */ /* 0x004fe4000f8e00ff */
[----:B------:R-:W-:Y:S02]  /*5440*/  UIMAD.WIDE.U32 UR6, UR37, UR15, URZ ;  /* 0x0000000f250672a5 */ /* 0x000fe4000f8e00ff */
[----:B------:R-:W-:Y:S03]  /*5450*/  @!UP0 UISETP.NE.AND UP1, UPT, UR14, 0x1, UPT ;  /* 0x000000010e00888c */ /* 0x000fe6000bf25270 */
[----:B------:R-:W-:Y:S01]  /*5460*/  @!UP0 UMOV UR4, UR9 ;  /* 0x0000000900048c82 */ /* 0x000fe20008000000 */
[----:B---3--:R-:W-:Y:S02]  /*5470*/  @!UP0 UISETP.NE.AND UP2, UPT, UR5, 0x1, UPT ;  /* 0x000000010500888c */ /* 0x008fe4000bf45270 */
[----:B------:R-:W-:Y:S01]  /*5480*/  @!UP0 USHF.R.U32.HI UR4, URZ, UR13, UR4 ;  /* 0x0000000dff048299 */ /* 0x000fe20008011604 */
[----:B------:R-:W-:Y:S02]  /*5490*/  @!UP0 UMOV UR6, UR7 ;  /* 0x0000000700068c82 */ /* 0x000fe40008000000 */
[----:B----4-:R-:W-:Y:S02]  /*54a0*/  @!UP0 USHF.R.U32.HI UR6, URZ, UR10, UR6 ;  /* 0x0000000aff068299 */ /* 0x010fe40008011606 */
[----:B------:R-:W-:Y:S02]  /*54b0*/  @!UP0 USEL UR7, UR38, UR4, !UP2 ;  /* 0x0000000426078287 */ /* 0x000fe4000d000000 */
[----:B------:R-:W-:Y:S04]  /*54c0*/  @!UP0 USEL UR6, UR37, UR6, !UP1 ;  /* 0x0000000625068287 */ /* 0x000fe8000c800000 */
[----:B------:R-:W-:Y:S02]  /*54d0*/  @!UP0 UIADD3 UR4, UPT, UPT, -UR7, UR6, URZ ;  /* 0x0000000607048290 */ /* 0x000fe4000fffe1ff */
[----:B------:R-:W-:Y:S02]  /*54e0*/  @!UP0 UIADD3 UR6, UPT, UPT, UR7, -UR6, URZ ;  /* 0x8000000607068290 */ /* 0x000fe4000fffe0ff */
[----:B------:R-:W-:Y:S02]  /*54f0*/  @!UP0 UIMAD UR38, UR4, UR5, UR38 ;  /* 0x00000005042682a4 */ /* 0x000fe4000f8e0226 */
[----:B------:R-:W-:Y:S02]  /*5500*/  @!UP0 UIMAD UR37, UR6, UR14, UR37 ;  /* 0x0000000e062582a4 */ /* 0x000fe4000f8e0225 */
[----:B------:R-:W-:Y:S09]  /*5510*/  ULOP3.LUT UP0, URZ, UR62, 0x1b0, URZ, 0xc0, !UPT ;  /* 0x000001b03eff7892 */ /* 0x000ff2000f80c0ff */
[----:B------:R-:W-:Y:S05]  /*5520*/  BRA.U !UP0, `(.L_x_88) ;  /* 0x0000000108407547 */ /* 0x000fea000b800000 */
[----:B------:R-:W2:Y:S01]  /*5530*/  LDCU.64 UR8, c[0x4][0x80] ;  /* 0x01001000ff0877ac */ /* 0x000ea20008000a00 */
[----:B------:R-:W-:Y:S01]  /*5540*/  MOV R3, 0x0 ;  /* 0x0000000000037802 */ /* 0x000fe20000000f00 */
[----:B------:R-:W-:Y:S02]  /*5550*/  HFMA2 R12, -RZ, RZ, 0, 5.9604644775390625e-08 ;  /* 0x00000001ff0c7431 */ /* 0x000fe400000001ff */
[----:B------:R-:W-:Y:S02]  /*5560*/  IMAD.MOV.U32 R8, RZ, RZ, 0x70 ;  /* 0x00000070ff087424 */ /* 0x000fe400078e00ff */
[----:B------:R-:W-:Y:S01]  /*5570*/  IMAD.MOV.U32 R13, RZ, RZ, RZ ;  /* 0x000000ffff0d7224 */ /* 0x000fe200078e00ff */
[----:B------:R-:W3:Y:S01]  /*5580*/  LDCU.64 UR6, c[0x4][0x88] ;  /* 0x01001100ff0677ac */ /* 0x000ee20008000a00 */
[----:B------:R-:W4:Y:S01]  /*5590*/  LDC.64 R2, c[0x4][R3] ;  /* 0x0100000003027b82 */ /* 0x000f220000000a00 */
[----:B------:R-:W1:Y:S01]  /*55a0*/  LDCU.64 UR4, c[0x4][0x8] ;  /* 0x01000100ff0477ac */ /* 0x000e620008000a00 */
[----:B--2---:R-:W-:Y:S01]  /*55b0*/  MOV R5, UR9 ;  /* 0x0000000900057c02 */ /* 0x004fe20008000f00 */
[----:B------:R-:W-:Y:S01]  /*55c0*/  IMAD.U32 R4, RZ, RZ, UR8 ;  /* 0x00000008ff047e24 */ /* 0x000fe2000f8e00ff */
[----:B---3--:R-:W-:Y:S01]  /*55d0*/  MOV R7, UR7 ;  /* 0x0000000700077c02 */ /* 0x008fe20008000f00 */
[----:B------:R-:W-:Y:S01]  /*55e0*/  IMAD.U32 R6, RZ, RZ, UR6 ;  /* 0x00000006ff067e24 */ /* 0x000fe2000f8e00ff */
[----:B-1----:R-:W-:Y:S01]  /*55f0*/  MOV R11, UR5 ;  /* 0x00000005000b7c02 */ /* 0x002fe20008000f00 */
[----:B------:R-:W-:Y:S02]  /*5600*/  IMAD.U32 R10, RZ, RZ, UR4 ;  /* 0x00000004ff0a7e24 */ /* 0x000fe4000f8e00ff */
[----:B------:R-:W-:Y:S07]  /*5610*/  LEPC R20, `(.L_x_88) ;  /* 0x000000001014794e */ /* 0x000fee0000000000 */
[----:B----45:R-:W-:Y:S05]  /*5620*/  CALL.ABS.NOINC R2 ;  /* 0x0000000002007343 */ /* 0x030fea0003c00000 */
.L_x_88:
[----:B------:R-:W-:Y:S01]  /*5630*/  LOP3.LUT P0, RZ, R85, 0x1b0, RZ, 0xc0, !PT ;  /* 0x000001b055ff7812 */ /* 0x000fe2000780c0ff */
[----:B------:R-:W-:Y:S11]  /*5640*/  BSSY.RECONVERGENT B6, `(.L_x_89) ;  /* 0x0000013000067945 */ /* 0x000ff60003800200 */
[----:B------:R-:W-:Y:S01]  /*5650*/  @!UPT UIADD3 URZ, UPT, UPT, URZ, URZ, URZ ;  /* 0x000000fffffff290 */ /* 0x000fe2000fffe0ff */
[----:B------:R-:W-:Y:S05]  /*5660*/  @!P0 BRA `(.L_x_90) ;  /* 0x0000000000408947 */ /* 0x000fea0003800000 */
        /* <DEDUP_REMOVED lines=16> */
.L_x_90:
[----:B------:R-:W-:Y:S05]  /*5770*/  BSYNC.RECONVERGENT B6 ;  /* 0x0000000000067941 */ /* 0x000fea0003800200 */
.L_x_89:
[----:B------:R-:W-:Y:S01]  /*5780*/  R2UR UR4, R77 ;  /* 0x000000004d0472ca */ /* 0x000fe200000e0000 */
[----:B------:R-:W-:Y:S01]  /*5790*/  UISETP.NE.U32.AND UP0, UPT, UR60, URZ, UPT ;  /* 0x000000ff3c00728c */ /* 0x000fe2000bf05070 */
[----:B------:R-:W-:Y:S02]  /*57a0*/  ISETP.NE.U32.AND P4, PT, R72, RZ, PT ;  /* 0x000000ff4800720c */ /* 0x000fe40003f85070 */
[----:B------:R-:W-:Y:S01]  /*57b0*/  ISETP.NE.U32.AND P2, PT, RZ, UR56, PT ;  /* 0x00000038ff007c0c */ /* 0x000fe2000bf45070 */
[----:B------:R-:W-:Y:S01]  /*57c0*/  UISETP.NE.AND.EX UP1, UPT, UR61, URZ, UPT, UP0 ;  /* 0x000000ff3d00728c */ /* 0x000fe2000bf25300 */
[----:B------:R-:W-:Y:S01]  /*57d0*/  ISETP.NE.AND.EX P4, PT, R73, RZ, PT, P4 ;  /* 0x000000ff4900720c */ /* 0x000fe20003f85340 */
[----:B------:R-:W-:Y:S01]  /*57e0*/  UPLOP3.LUT UP0, UPT, UPT, UPT, UPT, 0x40, 0x4 ;  /* 0x000000000004789c */ /* 0x000fe20003f0e870 */
[----:B------:R-:W-:Y:S05]  /*57f0*/  ISETP.NE.AND.EX P2, PT, RZ, UR57, PT, P2 ;  /* 0x00000039ff007c0c */ /* 0x000fea000bf45320 */
[----:B------:R-:W-:Y:S06]  /*5800*/  UISETP.NE.AND UP2, UPT, UR4, URZ, UPT ;  /* 0x000000ff0400728c */ /* 0x000fec000bf45270 */
[----:B------:R-:W-:Y:S05]  /*5810*/  PLOP3.LUT P1, PT, PT, PT, UP2, 0x80, 0x8 ;  /* 0x000000000008781c */ /* 0x000fea0003f2f028 */
[----:B------:R-:W-:Y:S06]  /*5820*/  @UP2 UPLOP3.LUT UP0, UPT, UPT, UPT, UP1, 0x80, 0x8 ;  /* 0x000000000008289c */ /* 0x000fec0003f0f010 */
[----:B------:R-:W-:Y:S01]  /*5830*/  PLOP3.LUT P0, PT, PT, PT, UP0, 0x80, 0x8 ;  /* 0x000000000008781c */ /* 0x000fe20003f0f008 */
[----:B------:R-:W-:Y:S01]  /*5840*/  @!UPT UIADD3 URZ, UPT, UPT, URZ, URZ, URZ ;  /* 0x000000fffffff290 */ /* 0x000fe2000fffe0ff */
[----:B------:R-:W-:Y:S11]  /*5850*/  BRA.U !UP1, `(.L_x_91) ;  /* 0x00000001093c7547 */ /* 0x000ff6000b800000 */
[----:B------:R-:W-:Y:S01]  /*5860*/  UISETP.NE.U32.AND UP0, UPT, UR56, URZ, UPT ;  /* 0x000000ff3800728c */ /* 0x000fe2000bf05070 */
[----:B-1----:R-:W-:Y:S01]  /*5870*/  HFMA2 R0, -RZ, RZ, 0, 5.9604644775390625e-08 ;  /* 0x00000001ff007431 */ /* 0x002fe200000001ff */
[----:B------:R-:W1:Y:S01]  /*5880*/  LDCU.64 UR8, c[0x0][0x358] ;  /* 0x00006b00ff0877ac */ /* 0x000e620008000a00 */
[----:B------:R-:W-:Y:S01]  /*5890*/  IMAD.MOV.U32 R74, RZ, RZ, 0x1 ;  /* 0x00000001ff4a7424 */ /* 0x000fe200078e00ff */
[----:B------:R-:W-:Y:S06]  /*58a0*/  UISETP.NE.AND.EX UP0, UPT, UR57, URZ, UPT, UP0 ;  /* 0x000000ff3900728c */ /* 0x000fec000bf05300 */
[----:B------:R-:W-:Y:S05]  /*58b0*/  PLOP3.LUT P3, PT, PT, PT, UP0, 0x80, 0x8 ;  /* 0x000000000008781c */ /* 0x000fea0003f6f008 */
[----:B------:R-:W2:Y:S01]  /*58c0*/  @UP0 LDCU.64 UR4, c[0x0][0x888] ;  /* 0x00011100ff0407ac */ /* 0x000ea20008000a00 */
[----:B------:R-:W-:Y:S07]  /*58d0*/  @UP0 UIMAD UR6, UR36, UR60, URZ ;  /* 0x0000003c240602a4 */ /* 0x000fee000f8e02ff */
[----:B------:R-:W-:Y:S01]  /*58e0*/  @!P3 PRMT R74, R0, 0x7610, R74 ;  /* 0x00007610004ab816 */ /* 0x000fe2000000004a */
[----:B--2---:R-:W-:Y:S06]  /*58f0*/  @UP0 UIMAD.WIDE UR4, UR6, 0x4, UR4 ;  /* 0x00000004060408a5 */ /* 0x004fec000f8e0204 */
[----:B-----5:R-:W-:Y:S01]  /*5900*/  IMAD.U32 R40, RZ, RZ, UR4 ;  /* 0x00000004ff287e24 */ /* 0x020fe2000f8e00ff */
[----:B------:R-:W-:Y:S04]  /*5910*/  MOV R41, UR5 ;  /* 0x0000000500297c02 */ /* 0x000fe80008000f00 */
[----:B------:R-:W2:Y:S01]  /*5920*/  @!UP0 LDCU UR4, c[0x0][0x880] ;  /* 0x00011000ff0487ac */ /* 0x000ea20008000800 */
[----:B-1----:R3:W5:Y:S02]  /*5930*/  @P3 LDG.E R40, desc[UR8][R40.64] ;  /* 0x0000000828283981 */ /* 0x002764000c1e1900 */
[----:B--23--:R-:W-:Y:S02]  /*5940*/  @!P3 IMAD.U32 R40, RZ, RZ, UR4 ;  /* 0x00000004ff28be24 */ /* 0x00cfe4000f8e00ff */
.L_x_91:
[----:B------:R-:W-:Y:S05]  /*5950*/  @!P4 BRA `(.L_x_92) ;  /* 0x000000000024c947 */ /* 0x000fea0003800000 */
[----:B------:R-:W-:Y:S01]  /*5960*/  ISETP.NE.U32.AND P3, PT, R70, RZ, PT ;  /* 0x000000ff4600720c */ /* 0x000fe20003f65070 */
[----:B------:R-:W2:Y:S03]  /*5970*/  LDCU.64 UR4, c[0x0][0x358] ;  /* 0x00006b00ff0477ac */ /* 0x000ea60008000a00 */
[----:B------:R-:W-:Y:S11]  /*5980*/  ISETP.NE.AND.EX P3, PT, R71, RZ, PT, P3 ;  /* 0x000000ff4700720c */ /* 0x000ff60003f65330 */
[----:B------:R-:W-:Y:S02]  /*5990*/  @!UPT UIADD3 URZ, UPT, UPT, URZ, URZ, URZ ;  /* 0x000000fffffff290 */ /* 0x000fe4000fffe0ff */
[----:B------:R-:W3:Y:S01]  /*59a0*/  @P3 LDC.64 R2, c[0x0][0x8a8] ;  /* 0x00022a00ff023b82 */ /* 0x000ee20000000a00 */
[----:B-1----:R-:W-:Y:S04]  /*59b0*/  @P3 IMAD R0, R72, UR36, RZ ;  /* 0x0000002448003c24 */ /* 0x002fe8000f8e02ff */
[----:B---3--:R-:W-:Y:S05]  /*59c0*/  @P3 IMAD.WIDE R2, R0, 0x4, R2 ;  /* 0x0000000400023825 */ /* 0x008fea00078e0202 */
[----:B--2--5:R2:W5:Y:S02]  /*59d0*/  @P3 LDG.E R38, desc[UR4][R2.64] ;  /* 0x0000000402263981 */ /* 0x024564000c1e1900 */
[----:B--2---:R-:W3:Y:S02]  /*59e0*/  @!P3 LDC R38, c[0x0][0x8a0] ;  /* 0x00022800ff26bb82 */ /* 0x004ee40000000800 */
.L_x_92:
[----:B-----5:R-:W-:Y:S01]  /*59f0*/  ISETP.NE.AND P4, PT, R40, RZ, PT ;  /* 0x000000ff2800720c */ /* 0x020fe20003f85270 */
[----:B------:R-:W-:Y:S01]  /*5a00*/  BSSY B1, `(.L_x_93) ;  /* 0x0000042000017945 */ /* 0x000fe20003800000 */
[----:B------:R-:W-:Y:S01]  /*5a10*/  SEL R6, RZ, 0xffffffff, P2 ;  /* 0xffffffffff067807 */ /* 0x000fe20001000000 */
[----:B------:R-:W-:Y:S01]  /*5a20*/  IMAD.MOV.U32 R56, RZ, RZ, 0x1 ;  /* 0x00000001ff387424 */ /* 0x000fe200078e00ff */
[----:B------:R-:W-:Y:S02]  /*5a30*/  LOP3.LUT P3, RZ, R74, 0xff, RZ, 0xc0, !PT ;  /* 0x000000ff4aff7812 */ /* 0x000fe4000786c0ff */
[----:B------:R-:W-:Y:S02]  /*5a40*/  CS2R R46, SRZ ;  /* 0x00000000002e7805 */ /* 0x000fe4000001ff00 */
[----:B-1----:R-:W-:Y:S02]  /*5a50*/  @P1 SEL R0, RZ, 0xffffffff, P4 ;  /* 0xffffffffff001807 */ /* 0x002fe40002000000 */
[----:B------:R-:W-:Y:S02]  /*5a60*/  CS2R R44, SRZ ;  /* 0x00000000002c7805 */ /* 0x000fe4000001ff00 */
[----:B------:R-:W-:Y:S02]  /*5a70*/  LEA R3, R81, UR44, 0x3 ;  /* 0x0000002c51037c11 */ /* 0x000fe4000f8e18ff */
[----:B------:R-:W-:Y:S02]  /*5a80*/  CS2R R50, SRZ ;  /* 0x0000000000327805 */ /* 0x000fe4000001ff00 */
[----:B------:R-:W-:Y:S02]  /*5a90*/  @P0 SEL R0, R6, R0, !P3 ;  /* 0x0000000006000207 */ /* 0x000fe40005800000 */
[----:B------:R-:W-:Y:S02]  /*5aa0*/  CS2R R48, SRZ ;  /* 0x0000000000307805 */ /* 0x000fe4000001ff00 */
[----:B------:R-:W-:Y:S02]  /*5ab0*/  LEA R43, R36, UR44, 0x3 ;  /* 0x0000002c242b7c11 */ /* 0x000fe4000f8e18ff */
[----:B------:R-:W-:Y:S02]  /*5ac0*/  @P1 LOP3.LUT R0, R0, 0x1, RZ, 0xc0, !PT ;  /* 0x0000000100001812 */ /* 0x000fe400078ec0ff */
[----:B------:R-:W-:Y:S02]  /*5ad0*/  SHF.L.U32 R4, R83, 0x1f, RZ ;  /* 0x0000001f53047819 */ /* 0x000fe400000006ff */
[----:B------:R-:W-:Y:S02]  /*5ae0*/  ISETP.NE.U32.OR P6, PT, R0, 0x1, !P1 ;  /* 0x000000010000780c */ /* 0x000fe40004fc5470 */
[----:B------:R-:W-:Y:S02]  /*5af0*/  PLOP3.LUT P2, PT, PT, PT, UP1, 0x80, 0x8 ;  /* 0x000000000008781c */ /* 0x000fe40003f4f018 */
[----:B------:R-:W-:Y:S02]  /*5b00*/  LEA.HI R39, R36, R36, RZ, 0x1 ;  /* 0x0000002424277211 */ /* 0x000fe400078f08ff */
[----:B------:R-:W-:Y:S02]  /*5b10*/  SEL R5, RZ, 0xffffffff, P4 ;  /* 0xffffffffff057807 */ /* 0x000fe40002000000 */
[----:B------:R-:W-:Y:S05]  /*5b20*/  P2R R2, PR, RZ, 0x40 ;  /* 0x00000040ff027803 */ /* 0x000fea0000000000 */
[----:B------:R-:W-:Y:S02]  /*5b30*/  @P6 SHF.L.U32 R0, R80, 0x1f, RZ ;  /* 0x0000001f50006819 */ /* 0x000fe400000006ff */
[----:B------:R-:W-:Y:S02]  /*5b40*/  @P2 SEL R5, R6, R5, !P3 ;  /* 0x0000000506052207 */ /* 0x000fe40005800000 */
[----:B------:R1:W2:Y:S02]  /*5b50*/  @P6 SYNCS.PHASECHK.TRANS64.TRYWAIT P1, [R3+URZ+0x40], R0 ;  /* 0x00004000030065a7 */ /* 0x0002a400080211ff */
[----:B------:R-:W-:Y:S04]  /*5b60*/  LOP3.LUT R5, R5, 0x1, RZ, 0xc0, !PT ;  /* 0x0000000105057812 */ /* 0x000fe800078ec0ff */
[----:B------:R-:W-:Y:S04]  /*5b70*/  ISETP.NE.U32.AND P5, PT, R5, 0x1, PT ;  /* 0x000000010500780c */ /* 0x000fe80003fa5070 */
[----:B------:R-:W-:Y:S01]  /*5b80*/  P2R R57, PR, RZ, 0x20 ;  /* 0x00000020ff397803 */ /* 0x000fe20000000000 */
[----:B------:R4:W3:Y:S01]  /*5b90*/  SYNCS.PHASECHK.TRANS64.TRYWAIT P0, [R43+URZ+0x90], R4 ;  /* 0x000090042b0075a7 */ /* 0x0008e200080011ff */
[C---:B-1----:R-:W-:Y:S01]  /*5ba0*/  IMAD.SHL.U32 R0, R39.reuse, 0x40, RZ ;  /* 0x0000004027007824 */ /* 0x042fe200078e00ff */
[----:B------:R-:W-:Y:S04]  /*5bb0*/  LOP3.LUT R39, R39, 0xffe, RZ, 0xc0, !PT ;  /* 0x00000ffe27277812 */ /* 0x000fe800078ec0ff */
[----:B------:R-:W-:Y:S01]  /*5bc0*/  LOP3.LUT R0, R0, 0xffffff80, RZ, 0xc0, !PT ;  /* 0xffffff8000007812 */ /* 0x000fe200078ec0ff */
[----:B------:R-:W-:Y:S04]  /*5bd0*/  IMAD.IADD R39, R36, 0x1, -R39 ;  /* 0x0000000124277824 */ /* 0x000fe800078e0a27 */
[----:B------:R-:W-:Y:S04]  /*5be0*/  IMAD.IADD R0, R37, 0x1, R0 ;  /* 0x0000000125007824 */ /* 0x000fe800078e0200 */
[----:B------:R-:W-:Y:S01]  /*5bf0*/  IMAD R39, R39, 0x100000, R0 ;  /* 0x0010000027277824 */ /* 0x000fe200078e0200 */
[----:B--2---:R-:W-:Y:S01]  /*5c00*/  @P6 SEL R56, RZ, 0x1, !P1 ;  /* 0x00000001ff386807 */ /* 0x004fe20004800000 */
[----:B----4-:R-:W-:Y:S06]  /*5c10*/  @!P6 BRA `(.L_x_94) ;  /* 0x000000000080e947 */ /* 0x010fec0003800000 */
[----:B------:R-:W-:Y:S01]  /*5c20*/  @P5 IMAD R6, R81, 0x1000, R69 ;  /* 0x0000100051065824 */ /* 0x000fe200078e0245 */
[----:B------:R-:W-:Y:S01]  /*5c30*/  ISETP.NE.AND P1, PT, R56, RZ, PT ;  /* 0x000000ff3800720c */ /* 0x000fe20003f25270 */
[----:B------:R-:W-:Y:S01]  /*5c40*/  BSSY B0, `(.L_x_95) ;  /* 0x000000b000007945 */ /* 0x000fe20003800000 */
[----:B------:R-:W-:Y:S01]  /*5c50*/  CS2R R50, SRZ ;  /* 0x0000000000327805 */ /* 0x000fe2000001ff00 */
[----:B------:R-:W-:Y:S01]  /*5c60*/  @P5 VIADD R5, R6, UR44 ;  /* 0x0000002c06055c36 */ /* 0x000fe20008000000 */
[----:B------:R-:W-:Y:S02]  /*5c70*/  CS2R R48, SRZ ;  /* 0x0000000000307805 */ /* 0x000fe4000001ff00 */
[----:B------:R-:W-:Y:S02]  /*5c80*/  CS2R R46, SRZ ;  /* 0x00000000002e7805 */ /* 0x000fe4000001ff00 */
[----:B------:R-:W-:Y:S01]  /*5c90*/  CS2R R44, SRZ ;  /* 0x00000000002c7805 */ /* 0x000fe2000001ff00 */
[----:B------:R-:W-:Y:S04]  /*5ca0*/  @P5 IMAD R5, R84, -0x10, R5 ;  /* 0xfffffff054055824 */ /* 0x000fe800078e0205 */
[----:B------:R-:W-:Y:S05]  /*5cb0*/  @P1 BRA `(.L_x_96) ;  /* 0x00000000000c1947 */ /* 0x000fea0003800000 */
[----:B------:R-:W-:Y:S04]  /*5cc0*/  SHF.L.U32 R0, R80, 0x1f, RZ ;  /* 0x0000001f50007819 */ /* 0x000fe800000006ff */
[----:B------:R-:W1:Y:S02]  /*5cd0*/  SYNCS.PHASECHK.TRANS64.TRYWAIT P1, [R3+URZ+0x40], R0 ;  /* 0x00004000030075a7 */ /* 0x000e6400080211ff */
[----:B-1----:R-:W-:Y:S05]  /*5ce0*/  @!P1 BRA `(.L_x_97) ;  /* 0x0000002400189947 */ /* 0x002fea0003800000 */
.L_x_96:
[----:B------:R-:W-:Y:S05]  /*5cf0*/  BSYNC B0 ;  /* 0x0000000000007941 */ /* 0x000fea0003800000 */
.L_x_95:
[----:B------:R-:W-:Y:S01]  /*5d00*/  ISETP.NE.AND P1, PT, R57, RZ, PT ;  /* 0x000000ff3900720c */ /* 0x000fe20003f25270 */
[----:B-1----:R-:W-:Y:S02]  /*5d10*/  VIADD R3, R3, 0x50 ;  /* 0x0000005003037836 */ /* 0x002fe40000000000 */
[----:B------:R-:W-:Y:S02]  /*5d20*/  IMAD.U32 R0, RZ, RZ, UR45 ;  /* 0x0000002dff007e24 */ /* 0x000fe4000f8e00ff */
[----:B------:R-:W-:Y:S03]  /*5d30*/  VIADD R81, R81, 0x1 ;  /* 0x0000000151517836 */ /* 0x000fe60000000000 */
[----:B------:R-:W-:Y:S05]  /*5d40*/  PRMT R0, R0, 0x654, R3 ;  /* 0x0000065400007816 */ /* 0x000fea0000000003 */
[----:B------:R1:W2:Y:S04]  /*5d50*/  @P1 LDS.128 R48, [R6+UR44+0x200] ;  /* 0x0002002c06301984 */ /* 0x0002a80008000c00 */
[----:B------:R1:W4:Y:S01]  /*5d60*/  @P1 LDS.128 R44, [R5+0x210] ;  /* 0x00021000052c1984 */ /* 0x0003220000000c00 */
[C---:B------:R-:W-:Y:S01]  /*5d70*/  ISETP.NE.AND P1, PT, R81.reuse, 0x2, PT ;  /* 0x000000025100780c */ /* 0x040fe20003f25270 */
[----:B------:R-:W-:Y:S01]  /*5d80*/  @!PT LDS RZ, [RZ] ;  /* 0x00000000fffff984 */ /* 0x000fe20000000800 */
[----:B------:R-:W-:Y:S01]  /*5d90*/  @!PT LDS RZ, [RZ] ;  /* 0x00000000fffff984 */ /* 0x000fe20000000800 */
[----:B------:R-:W-:Y:S01]  /*5da0*/  @!PT LDS RZ, [RZ] ;  /* 0x00000000fffff984 */ /* 0x000fe20000000800 */
[----:B------:R-:W-:Y:S01]  /*5db0*/  @!PT LDS RZ, [RZ] ;  /* 0x00000000fffff984 */ /* 0x000fe20000000800 */
[----:B------:R5:W-:Y:S06]  /*5dc0*/  MEMBAR.ALL.CTA ;  /* 0x0000000000007992 */ /* 0x000bec0000008000 */
[----:B-----5:R-:W5:Y:S01]  /*5dd0*/  FENCE.VIEW.ASYNC.S ;  /* 0x00000000000073c6 */ /* 0x020f620000000000 */
[----:B------:R-:W-:Y:S01]  /*5de0*/  SEL R81, R81, RZ, P1 ;  /* 0x000000ff51517207 */ /* 0x000fe20000800000 */
[----:B-----5:R5:W-:Y:S02]  /*5df0*/  SYNCS.ARRIVE.TRANS64.RED.A1T0 RZ, [R0+URZ], RZ ;  /* 0x000000ff00ff79a7 */ /* 0x020be400081004ff */
[----:B-----5:R-:W-:Y:S04]  /*5e00*/  SEL R0, RZ, 0x1, P1 ;  /* 0x00000001ff007807 */ /* 0x020fe80000800000 */
[----:B-12---:R-:W-:Y:S02]  /*5e10*/  LOP3.LUT R80, R80, R0, RZ, 0x3c, !PT ;  /* 0x0000000050507212 */ /* 0x006fe400078e3cff */
.L_x_94:
[----:B------:R-:W-:Y:S05]  /*5e20*/  BSYNC B1 ;  /* 0x0000000000017941 */ /* 0x000fea0003800000 */
.L_x_93:
[----:B------:R-:W-:Y:S04]  /*5e30*/  SHF.R.U32.HI R0, RZ, 0x15, R39 ;  /* 0x00000015ff007819 */ /* 0x000fe80000011627 */
[----:B------:R-:W-:Y:S01]  /*5e40*/  LOP3.LUT P1, RZ, R0, 0x3, R75, 0x48, !PT ;  /* 0x0000000300ff7812 */ /* 0x000fe2000782484b */
[----:B------:R-:W-:Y:S01]  /*5e50*/  @!UPT UIADD3 URZ, UPT, UPT, URZ, URZ, URZ ;  /* 0x000000fffffff290 */ /* 0x000fe2000fffe0ff */
[----:B---3--:R-:W-:Y:S11]  /*5e60*/  @P0 BRA `(.L_x_98) ;  /* 0x0000000000080947 */ /* 0x008ff60003800000 */
[----:B------:R-:W1:Y:S02]  /*5e70*/  SYNCS.PHASECHK.TRANS64.TRYWAIT P0, [R43+URZ+0x90], R4 ;  /* 0x000090042b0075a7 */ /* 0x000e6400080011ff */
[----:B-1----:R-:W-:Y:S05]  /*5e80*/  @!P0 BRA `(.L_x_99) ;  /* 0x0000002000c48947 */ /* 0x002fea0003800000 */
.L_x_98:
        /* <DEDUP_REMOVED lines=8> */
[----:B------:R-:W5:Y:S01]  /*5f10*/  LDCU.64 UR4, c[0x4][0x10] ;  /* 0x01000200ff0477ac */ /* 0x000f620008000a00 */
[----:B--2---:R-:W-:Y:S01]  /*5f20*/  MOV R5, UR9 ;  /* 0x0000000900057c02 */ /* 0x004fe20008000f00 */
[----:B-1----:R-:W-:Y:S01]  /*5f30*/  IMAD.U32 R4, RZ, RZ, UR8 ;  /* 0x00000008ff047e24 */ /* 0x002fe2000f8e00ff */
[----:B---3--:R-:W-:Y:S01]  /*5f40*/  MOV R7, UR7 ;  /* 0x0000000700077c02 */ /* 0x008fe20008000f00 */
[----:B------:R-:W-:Y:S01]  /*5f50*/  IMAD.U32 R6, RZ, RZ, UR6 ;  /* 0x00000006ff067e24 */ /* 0x000fe2000f8e00ff */
[----:B-----5:R-:W-:Y:S01]  /*5f60*/  MOV R11, UR5 ;  /* 0x00000005000b7c02 */ /* 0x020fe20008000f00 */
[----:B------:R-:W-:Y:S02]  /*5f70*/  IMAD.U32 R10, RZ, RZ, UR4 ;  /* 0x00000004ff0a7e24 */ /* 0x000fe4000f8e00ff */
[----:B------:R-:W-:Y:S07]  /*5f80*/  LEPC R20, `(.L_x_100) ;  /* 0x000000001014794e */ /* 0x000fee0000000000 */
[----:B----4-:R-:W-:Y:S05]  /*5f90*/  CALL.ABS.NOINC R14 ;  /* 0x000000000e007343 */ /* 0x010fea0003c00000 */
.L_x_100:
[----:B------:R-:W-:Y:S05]  /*5fa0*/  WARPSYNC.ALL ;  /* 0x0000000000007948 */ /* 0x000fea0003800000 */
[----:B------:R-:W-:Y:S01]  /*5fb0*/  R2UR UR4, R39 ;  /* 0x00000000270472ca */ /* 0x000fe200000e0000 */
[----:B------:R-:W-:Y:S01]  /*5fc0*/  BSSY.RECONVERGENT B0, `(.L_x_101) ;  /* 0x00000a0000007945 */ /* 0x000fe20003800200 */
[----:B------:R-:W-:Y:S02]  /*5fd0*/  ISETP.NE.AND P6, PT, R2, RZ, PT ;  /* 0x000000ff0200720c */ /* 0x000fe40003fc5270 */
[C---:B------:R-:W-:Y:S02]  /*5fe0*/  SHF.L.U32 R2, R48.reuse, 0x10, RZ ;  /* 0x0000001030027819 */ /* 0x040fe400000006ff */
[C---:B------:R-:W-:Y:S02]  /*5ff0*/  PRMT R3, R48.reuse, 0x8880, RZ ;  /* 0x0000888030037816 */ /* 0x040fe400000000ff */
[----:B------:R-:W-:Y:S02]  /*6000*/  SHF.L.U32 R41, R48, 0x8, RZ ;  /* 0x0000000830297819 */ /* 0x000fe400000006ff */
[----:B------:R-:W-:Y:S02]  /*6010*/  SHF.L.U32 R42, R49, 0x10, RZ ;  /* 0x00000010312a7819 */ /* 0x000fe400000006ff */
[----:B------:R-:W-:Y:S01]  /*6020*/  ISETP.NE.AND P0, PT, R86, RZ, PT ;  /* 0x000000ff5600720c */ /* 0x000fe20003f05270 */
[----:B-1----:R-:W-:Y:S01]  /*6030*/  LDTM.16dp32bit_t0_t15.x32 R4, tmem[UR4] ;  /* 0x00000004000479ee */ /* 0x002fe20008a80000 */
[----:B------:R-:W1:Y:S01]  /*6040*/  LDTM.16dp32bit_t16_t31.x32 R4, tmem[UR4+0x20] ;  /* 0x00002004000479ee */ /* 0x000e620008aa0000 */
[----:B------:R-:W-:Y:S01]  /*6050*/  SHF.R.S32.HI R42, RZ, 0x18, R42 ;  /* 0x00000018ff2a7819 */ /* 0x000fe2000001142a */
[C---:B-1----:R-:W-:Y:S01]  /*6060*/  IMAD R0, R38.reuse, R4, RZ ;  /* 0x0000000426007224 */ /* 0x042fe200078e02ff */
[----:B------:R-:W-:Y:S01]  /*6070*/  SHF.R.S32.HI R4, RZ, 0x18, R2 ;  /* 0x00000018ff047819 */ /* 0x000fe20000011402 */
[C---:B------:R-:W-:Y:S01]  /*6080*/  IMAD R2, R38.reuse, R5, RZ ;  /* 0x0000000526027224 */ /* 0x040fe200078e02ff */
[----:B------:R-:W-:Y:S01]  /*6090*/  SHF.R.S32.HI R5, RZ, 0x18, R41 ;  /* 0x00000018ff057819 */ /* 0x000fe20000011429 */
[----:B------:R-:W-:Y:S01]  /*60a0*/  IMAD R0, R3, R40, R0 ;  /* 0x0000002803007224 */ /* 0x000fe200078e0200 */
[----:B------:R-:W-:Y:S01]  /*60b0*/  PRMT R41, R49, 0x8880, RZ ;  /* 0x0000888031297816 */ /* 0x000fe200000000ff */
[----:B------:R-:W-:Y:S02]  /*60c0*/  IMAD R3, R38, R6, RZ ;  /* 0x0000000626037224 */ /* 0x000fe400078e02ff */
[-C--:B------:R-:W-:Y:S01]  /*60d0*/  IMAD R2, R4, R40.reuse, R2 ;  /* 0x0000002804027224 */ /* 0x080fe200078e0202 */
[----:B------:R-:W-:Y:S01]  /*60e0*/  SHF.R.S32.HI R4, RZ, 0x18, R48 ;  /* 0x00000018ff047819 */ /* 0x000fe20000011430 */
[----:B------:R-:W-:Y:S02]  /*60f0*/  IMAD R7, R38, R7, RZ ;  /* 0x0000000726077224 */ /* 0x000fe400078e02ff */
[-C--:B------:R-:W-:Y:S02]  /*6100*/  IMAD R3, R5, R40.reuse, R3 ;  /* 0x0000002805037224 */ /* 0x080fe400078e0203 */
[----:B------:R-:W-:Y:S02]  /*6110*/  IMAD R7, R4, R40, R7 ;  /* 0x0000002804077224 */ /* 0x000fe400078e0207 */
[C---:B------:R-:W-:Y:S02]  /*6120*/  IMAD R6, R38.reuse, R11, RZ ;  /* 0x0000000b26067224 */ /* 0x040fe400078e02ff */
[C---:B------:R-:W-:Y:S01]  /*6130*/  IMAD R11, R38.reuse, R16, RZ ;  /* 0x00000010260b7224 */ /* 0x040fe200078e02ff */
[----:B------:R-:W-:Y:S01]  /*6140*/  I2IP.S8.S32.SAT R52, R7, R3, RZ ;  /* 0x0000000307347239 */ /* 0x000fe200000014ff */
[C---:B------:R-:W-:Y:S02]  /*6150*/  IMAD R16, R38.reuse, R21, RZ ;  /* 0x0000001526107224 */ /* 0x040fe400078e02ff */
[----:B------:R-:W-:Y:S01]  /*6160*/  IMAD R21, R38, R26, RZ ;  /* 0x0000001a26157224 */ /* 0x000fe200078e02ff */
[----:B------:R-:W-:Y:S01]  /*6170*/  I2IP.S8.S32.SAT R52, R2, R0, R52 ;  /* 0x0000000002347239 */ /* 0x000fe20000001434 */
[C---:B------:R-:W-:Y:S01]  /*6180*/  IMAD R26, R38.reuse, R31, RZ ;  /* 0x0000001f261a7224 */ /* 0x040fe200078e02ff */
[----:B------:R-:W-:Y:S01]  /*6190*/  SHF.R.S32.HI R2, RZ, 0x18, R49 ;  /* 0x00000018ff027819 */ /* 0x000fe20000011431 */
[C---:B------:R-:W-:Y:S02]  /*61a0*/  IMAD R3, R38.reuse, R8, RZ ;  /* 0x0000000826037224 */ /* 0x040fe400078e02ff */
[----:B------:R-:W-:Y:S02]  /*61b0*/  IMAD.SHL.U32 R31, R49, 0x100, RZ ;  /* 0x00000100311f7824 */ /* 0x000fe400078e00ff */
[C---:B------:R-:W-:Y:S02]  /*61c0*/  IMAD R8, R38.reuse, R13, RZ ;  /* 0x0000000d26087224 */ /* 0x040fe400078e02ff */
[C---:B------:R-:W-:Y:S01]  /*61d0*/  IMAD R13, R38.reuse, R18, RZ ;  /* 0x00000012260d7224 */ /* 0x040fe200078e02ff */
[----:B------:R-:W-:Y:S01]  /*61e0*/  SHF.R.S32.HI R0, RZ, 0x18, R31 ;  /* 0x00000018ff007819 */ /* 0x000fe2000001141f */
[----:B------:R-:W-:Y:S01]  /*61f0*/  IMAD R18, R38, R23, RZ ;  /* 0x0000001726127224 */ /* 0x000fe200078e02ff */
[----:B------:R-:W-:Y:S01]  /*6200*/  SHF.L.U32 R31, R50, 0x10, RZ ;  /* 0x00000010321f7819 */ /* 0x000fe200000006ff */
[C---:B------:R-:W-:Y:S02]  /*6210*/  IMAD R4, R38.reuse, R9, RZ ;  /* 0x0000000926047224 */ /* 0x040fe400078e02ff */
[C---:B------:R-:W-:Y:S01]  /*6220*/  IMAD R23, R38.reuse, R28, RZ ;  /* 0x0000001c26177224 */ /* 0x040fe200078e02ff */
[----:B------:R-:W-:Y:S01]  /*6230*/  SHF.R.S32.HI R31, RZ, 0x18, R31 ;  /* 0x00000018ff1f7819 */ /* 0x000fe2000001141f */
[C---:B------:R-:W-:Y:S02]  /*6240*/  IMAD R7, R38.reuse, R12, RZ ;  /* 0x0000000c26077224 */ /* 0x040fe400078e02ff */
[----:B------:R-:W-:Y:S01]  /*6250*/  IMAD R28, R38, R33, RZ ;  /* 0x00000021261c7224 */ /* 0x000fe200078e02ff */
[----:B------:R-:W-:Y:S01]  /*6260*/  PRMT R33, R50, 0x8880, RZ ;  /* 0x0000888032217816 */ /* 0x000fe200000000ff */
[----:B------:R-:W-:Y:S02]  /*6270*/  IMAD R3, R41, R40, R3 ;  /* 0x0000002829037224 */ /* 0x000fe400078e0203 */
[C---:B------:R-:W-:Y:S02]  /*6280*/  IMAD R12, R38.reuse, R17, RZ ;  /* 0x00000011260c7224 */ /* 0x040fe400078e02ff */
[C---:B------:R-:W-:Y:S02]  /*6290*/  IMAD R5, R38.reuse, R10, RZ ;  /* 0x0000000a26057224 */ /* 0x040fe400078e02ff */
[----:B------:R-:W-:Y:S02]  /*62a0*/  IMAD R17, R38, R22, RZ ;  /* 0x0000001626117224 */ /* 0x000fe400078e02ff */
[----:B------:R-:W-:Y:S02]  /*62b0*/  IMAD R4, R42, R40, R4 ;  /* 0x000000282a047224 */ /* 0x000fe400078e0204 */
[C---:B------:R-:W-:Y:S02]  /*62c0*/  IMAD R22, R38.reuse, R27, RZ ;  /* 0x0000001b26167224 */ /* 0x040fe400078e02ff */
[----:B------:R-:W-:Y:S01]  /*62d0*/  IMAD R27, R38, R32, RZ ;  /* 0x00000020261b7224 */ /* 0x000fe200078e02ff */
[----:B------:R-:W-:Y:S01]  /*62e0*/  SHF.L.U32 R32, R50, 0x8, RZ ;  /* 0x0000000832207819 */ /* 0x000fe200000006ff */
[-C--:B------:R-:W-:Y:S02]  /*62f0*/  IMAD R5, R0, R40.reuse, R5 ;  /* 0x0000002800057224 */ /* 0x080fe400078e0205 */
[----:B------:R-:W-:Y:S01]  /*6300*/  IMAD.MOV.U32 R0, RZ, RZ, R33 ;  /* 0x000000ffff007224 */ /* 0x000fe200078e0021 */
[----:B------:R-:W-:Y:S01]  /*6310*/  SHF.R.S32.HI R32, RZ, 0x18, R32 ;  /* 0x00000018ff207819 */ /* 0x000fe20000011420 */
[-C--:B------:R-:W-:Y:S01]  /*6320*/  IMAD R6, R2, R40.reuse, R6 ;  /* 0x0000002802067224 */ /* 0x080fe200078e0206 */
[----:B------:R-:W-:Y:S01]  /*6330*/  SHF.R.S32.HI R2, RZ, 0x18, R50 ;  /* 0x00000018ff027819 */ /* 0x000fe20000011432 */
[----:B------:R-:W-:Y:S01]  /*6340*/  IMAD R7, R0, R40, R7 ;  /* 0x0000002800077224 */ /* 0x000fe200078e0207 */
[----:B------:R-:W-:Y:S01]  /*6350*/  PRMT R0, R51, 0x8880, RZ ;  /* 0x0000888033007816 */ /* 0x000fe200000000ff */
[----:B------:R-:W-:Y:S01]  /*6360*/  IMAD R9, R38, R14, RZ ;  /* 0x0000000e26097224 */ /* 0x000fe200078e02ff */
[----:B------:R-:W-:Y:S01]  /*6370*/  I2IP.S8.S32.SAT R6, R6, R5, RZ ;  /* 0x0000000506067239 */ /* 0x000fe200000014ff */
[-C--:B------:R-:W-:Y:S01]  /*6380*/  IMAD R8, R31, R40.reuse, R8 ;  /* 0x000000281f087224 */ /* 0x080fe200078e0208 */
[C---:B------:R-:W-:Y:S01]  /*6390*/  SHF.L.U32 R31, R51.reuse, 0x8, RZ ;  /* 0x00000008331f7819 */ /* 0x040fe200000006ff */
[----:B------:R-:W-:Y:S01]  /*63a0*/  IMAD R10, R38, R15, RZ ;  /* 0x0000000f260a7224 */ /* 0x000fe200078e02ff */
[----:B------:R-:W-:Y:S01]  /*63b0*/  I2IP.S8.S32.SAT R53, R4, R3, R6 ;  /* 0x0000000304357239 */ /* 0x000fe20000001406 */
[-C--:B------:R-:W-:Y:S01]  /*63c0*/  IMAD R9, R32, R40.reuse, R9 ;  /* 0x0000002820097224 */ /* 0x080fe200078e0209 */
[----:B------:R-:W-:Y:S01]  /*63d0*/  SHF.R.S32.HI R5, RZ, 0x18, R31 ;  /* 0x00000018ff057819 */ /* 0x000fe2000001141f */
[-C--:B------:R-:W-:Y:S01]  /*63e0*/  IMAD R10, R2, R40.reuse, R10 ;  /* 0x00000028020a7224 */ /* 0x080fe200078e020a */
[----:B------:R-:W-:Y:S01]  /*63f0*/  SHF.L.U32 R2, R51, 0x10, RZ ;  /* 0x0000001033027819 */ /* 0x000fe200000006ff */
[----:B------:R-:W-:Y:S01]  /*6400*/  IMAD R11, R0, R40, R11 ;  /* 0x00000028000b7224 */ /* 0x000fe200078e020b */
[----:B------:R-:W-:Y:S01]  /*6410*/  SHF.R.S32.HI R0, RZ, 0x18, R51 ;  /* 0x00000018ff007819 */ /* 0x000fe20000011433 */
[C---:B------:R-:W-:Y:S01]  /*6420*/  IMAD R15, R38.reuse, R20, RZ ;  /* 0x00000014260f7224 */ /* 0x040fe200078e02ff */
[----:B------:R-:W-:Y:S01]  /*6430*/  SHF.R.S32.HI R2, RZ, 0x18, R2 ;  /* 0x00000018ff027819 */ /* 0x000fe20000011402 */
[C---:B------:R-:W-:Y:S01]  /*6440*/  IMAD R14, R38.reuse, R19, RZ ;  /* 0x00000013260e7224 */ /* 0x040fe200078e02ff */
[C---:B----4-:R-:W-:Y:S01]  /*6450*/  SHF.L.U32 R4, R45.reuse, 0x10, RZ ;  /* 0x000000102d047819 */ /* 0x050fe200000006ff */
[----:B------:R-:W-:Y:S01]  /*6460*/  IMAD R19, R38, R24, RZ ;  /* 0x0000001826137224 */ /* 0x000fe200078e02ff */
[----:B------:R-:W-:Y:S01]  /*6470*/  PRMT R3, R45, 0x8880, RZ ;  /* 0x000088802d037816 */ /* 0x000fe200000000ff */
[-C--:B------:R-:W-:Y:S01]  /*6480*/  IMAD R12, R2, R40.reuse, R12 ;  /* 0x00000028020c7224 */ /* 0x080fe200078e020c */
[----:B------:R-:W-:Y:S01]  /*6490*/  PRMT R2, R44, 0x8880, RZ ;  /* 0x000088802c027816 */ /* 0x000fe200000000ff */
[-C--:B------:R-:W-:Y:S01]  /*64a0*/  IMAD R13, R5, R40.reuse, R13 ;  /* 0x00000028050d7224 */ /* 0x080fe200078e020d */
[----:B------:R-:W-:Y:S01]  /*64b0*/  SHF.R.S32.HI R4, RZ, 0x18, R4 ;  /* 0x00000018ff047819 */ /* 0x000fe20000011404 */
[----:B------:R-:W-:Y:S01]  /*64c0*/  IMAD R14, R0, R40, R14 ;  /* 0x00000028000e7224 */ /* 0x000fe200078e020e */
[----:B------:R-:W-:Y:S01]  /*64d0*/  MOV R0, R2 ;  /* 0x0000000200007202 */ /* 0x000fe20000000f00 */
[----:B------:R-:W-:Y:S01]  /*64e0*/  IMAD.U32 R5, R44, 0x10000, RZ ;  /* 0x000100002c057824 */ /* 0x000fe200078e00ff */
[----:B------:R-:W-:Y:S01]  /*64f0*/  I2IP.S8.S32.SAT R9, R10, R9, RZ ;  /* 0x000000090a097239 */ /* 0x000fe200000014ff */
[----:B------:R-:W-:Y:S01]  /*6500*/  IMAD R20, R38, R25, RZ ;  /* 0x0000001926147224 */ /* 0x000fe200078e02ff */
[----:B------:R-:W-:Y:S01]  /*6510*/  I2IP.S8.S32.SAT R13, R14, R13, RZ ;  /* 0x0000000d0e0d7239 */ /* 0x000fe200000014ff */
[----:B------:R-:W-:Y:S01]  /*6520*/  IMAD R15, R0, R40, R15 ;  /* 0x00000028000f7224 */ /* 0x000fe200078e020f */
[----:B------:R-:W-:Y:S01]  /*6530*/  SHF.R.S32.HI R2, RZ, 0x18, R5 ;  /* 0x00000018ff027819 */ /* 0x000fe20000011405 */
[----:B------:R-:W-:Y:S01]  /*6540*/  IMAD R24, R38, R29, RZ ;  /* 0x0000001d26187224 */ /* 0x000fe200078e02ff */
[----:B------:R-:W-:Y:S01]  /*6550*/  SHF.L.U32 R0, R44, 0x8, RZ ;  /* 0x000000082c007819 */ /* 0x000fe200000006ff */
[----:B------:R-:W-:Y:S01]  /*6560*/  IMAD R25, R38, R30, RZ ;  /* 0x0000001e26197224 */ /* 0x000fe200078e02ff */
[----:B------:R-:W-:Y:S01]  /*6570*/  I2IP.S8.S32.SAT R54, R8, R7, R9 ;  /* 0x0000000708367239 */ /* 0x000fe20000001409 */
[----:B------:R-:W-:Y:S01]  /*6580*/  IMAD R16, R2, R40, R16 ;  /* 0x0000002802107224 */ /* 0x000fe200078e0210 */
[----:B------:R-:W-:Y:S01]  /*6590*/  SHF.R.S32.HI R0, RZ, 0x18, R0 ;  /* 0x00000018ff007819 */ /* 0x000fe20000011400 */
[----:B------:R-:W-:Y:S01]  /*65a0*/  IMAD R29, R38, R34, RZ ;  /* 0x00000022261d7224 */ /* 0x000fe200078e02ff */
[----:B------:R-:W-:Y:S01]  /*65b0*/  SHF.R.S32.HI R2, RZ, 0x18, R44 ;  /* 0x00000018ff027819 */ /* 0x000fe2000001142c */
[----:B------:R-:W-:Y:S01]  /*65c0*/  IMAD.SHL.U32 R5, R45, 0x100, RZ ;  /* 0x000001002d057824 */ /* 0x000fe200078e00ff */
[----:B------:R-:W-:Y:S01]  /*65d0*/  I2IP.S8.S32.SAT R55, R12, R11, R13 ;  /* 0x0000000b0c377239 */ /* 0x000fe2000000140d */
[-C--:B------:R-:W-:Y:S02]  /*65e0*/  IMAD R17, R0, R40.reuse, R17 ;  /* 0x0000002800117224 */ /* 0x080fe400078e0211 */
[-C--:B------:R-:W-:Y:S01]  /*65f0*/  IMAD R18, R2, R40.reuse, R18 ;  /* 0x0000002802127224 */ /* 0x080fe200078e0212 */
[----:B------:R-:W-:Y:S01]  /*6600*/  SHF.R.S32.HI R0, RZ, 0x18, R5 ;  /* 0x00000018ff007819 */ /* 0x000fe20000011405 */
[-C--:B------:R-:W-:Y:S01]  /*6610*/  IMAD R19, R3, R40.reuse, R19 ;  /* 0x0000002803137224 */ /* 0x080fe200078e0213 */
[----:B------:R-:W-:Y:S01]  /*6620*/  SHF.R.S32.HI R2, RZ, 0x18, R45 ;  /* 0x00000018ff027819 */ /* 0x000fe2000001142d */
[-C--:B------:R-:W-:Y:S01]  /*6630*/  IMAD R20, R4, R40.reuse, R20 ;  /* 0x0000002804147224 */ /* 0x080fe200078e0214 */
[----:B------:R-:W-:Y:S01]  /*6640*/  SHF.L.U32 R4, R46, 0x10, RZ ;  /* 0x000000102e047819 */ /* 0x000fe200000006ff */
[-C--:B------:R-:W-:Y:S01]  /*6650*/  IMAD R21, R0, R40.reuse, R21 ;  /* 0x0000002800157224 */ /* 0x080fe200078e0215 */
[C---:B------:R-:W-:Y:S01]  /*6660*/  PRMT R0, R46.reuse, 0x8880, RZ ;  /* 0x000088802e007816 */ /* 0x040fe200000000ff */
[----:B------:R1:W-:Y:S01]  /*6670*/  STS.128 [R69+UR44+0x2200], R52 ;  /* 0x0022003445007988 */ /* 0x0003e20008000c2c */
[----:B------:R-:W-:Y:S01]  /*6680*/  SHF.L.U32 R3, R46, 0x8, RZ ;  /* 0x000000082e037819 */ /* 0x000fe200000006ff */
[-C--:B------:R-:W-:Y:S01]  /*6690*/  IMAD R22, R2, R40.reuse, R22 ;  /* 0x0000002802167224 */ /* 0x080fe200078e0216 */
[----:B------:R-:W-:Y:S01]  /*66a0*/  SHF.R.S32.HI R2, RZ, 0x18, R4 ;  /* 0x00000018ff027819 */ /* 0x000fe20000011404 */
[-C--:B------:R-:W-:Y:S01]  /*66b0*/  IMAD R23, R0, R40.reuse, R23 ;  /* 0x0000002800177224 */ /* 0x080fe200078e0217 */
[----:B------:R-:W-:Y:S01]  /*66c0*/  SHF.R.S32.HI R3, RZ, 0x18, R3 ;  /* 0x00000018ff037819 */ /* 0x000fe20000011403 */
[----:B------:R-:W-:Y:S01]  /*66d0*/  IMAD R30, R38, R35, RZ ;  /* 0x00000023261e7224 */ /* 0x000fe200078e02ff */
[----:B------:R-:W-:Y:S01]  /*66e0*/  SHF.R.S32.HI R0, RZ, 0x18, R46 ;  /* 0x00000018ff007819 */ /* 0x000fe2000001142e */
[-C--:B------:R-:W-:Y:S01]  /*66f0*/  IMAD R24, R2, R40.reuse, R24 ;  /* 0x0000002802187224 */ /* 0x080fe200078e0218 */
[----:B------:R-:W-:Y:S01]  /*6700*/  PRMT R2, R47, 0x8880, RZ ;  /* 0x000088802f027816 */ /* 0x000fe200000000ff */
[-C--:B------:R-:W-:Y:S01]  /*6710*/  IMAD R25, R3, R40.reuse, R25 ;  /* 0x0000002803197224 */ /* 0x080fe200078e0219 */
[C---:B------:R-:W-:Y:S01]  /*6720*/  SHF.L.U32 R3, R47.reuse, 0x10, RZ ;  /* 0x000000102f037819 */ /* 0x040fe200000006ff */
[----:B------:R-:W-:Y:S01]  /*6730*/  IMAD.SHL.U32 R4, R47, 0x100, RZ ;  /* 0x000001002f047824 */ /* 0x000fe200078e00ff */
[----:B------:R-:W-:Y:S01]  /*6740*/  SHF.R.S32.HI R5, RZ, 0x18, R47 ;  /* 0x00000018ff057819 */ /* 0x000fe2000001142f */
[-C--:B------:R-:W-:Y:S01]  /*6750*/  IMAD R26, R0, R40.reuse, R26 ;  /* 0x00000028001a7224 */ /* 0x080fe200078e021a */
[----:B------:R-:W-:Y:S01]  /*6760*/  SHF.R.S32.HI R3, RZ, 0x18, R3 ;  /* 0x00000018ff037819 */ /* 0x000fe20000011403 */
[-C--:B------:R-:W-:Y:S01]  /*6770*/  IMAD R27, R2, R40.reuse, R27 ;  /* 0x00000028021b7224 */ /* 0x080fe200078e021b */
[----:B------:R-:W-:Y:S02]  /*6780*/  SHF.R.S32.HI R4, RZ, 0x18, R4 ;  /* 0x00000018ff047819 */ /* 0x000fe40000011404 */
[----:B------:R-:W-:Y:S01]  /*6790*/  I2IP.S8.S32.SAT R17, R18, R17, RZ ;  /* 0x0000001112117239 */ /* 0x000fe200000014ff */
[-C--:B------:R-:W-:Y:S01]  /*67a0*/  IMAD R28, R3, R40.reuse, R28 ;  /* 0x00000028031c7224 */ /* 0x080fe200078e021c */
[----:B------:R-:W-:Y:S01]  /*67b0*/  I2IP.S8.S32.SAT R21, R22, R21, RZ ;  /* 0x0000001516157239 */ /* 0x000fe200000014ff */
[-C--:B------:R-:W-:Y:S01]  /*67c0*/  IMAD R29, R4, R40.reuse, R29 ;  /* 0x00000028041d7224 */ /* 0x080fe200078e021d */
[----:B------:R-:W-:Y:S01]  /*67d0*/  I2IP.S8.S32.SAT R16, R16, R15, R17 ;  /* 0x0000000f10107239 */ /* 0x000fe20000001411 */
[----:B------:R-:W-:Y:S01]  /*67e0*/  IMAD R30, R5, R40, R30 ;  /* 0x00000028051e7224 */ /* 0x000fe200078e021e */
[----:B------:R-:W-:Y:S02]  /*67f0*/  I2IP.S8.S32.SAT R17, R20, R19, R21 ;  /* 0x0000001314117239 */ /* 0x000fe40000001415 */
[----:B------:R-:W-:Y:S02]  /*6800*/  I2IP.S8.S32.SAT R18, R26, R25, RZ ;  /* 0x000000191a127239 */ /* 0x000fe400000014ff */
[----:B------:R-:W-:Y:S02]  /*6810*/  I2IP.S8.S32.SAT R19, R30, R29, RZ ;  /* 0x0000001d1e137239 */ /* 0x000fe400000014ff */
[----:B------:R-:W-:Y:S02]  /*6820*/  IADD3 R2, PT, PT, R69, UR44, RZ ;  /* 0x0000002c45027c10 */ /* 0x000fe4000fffe0ff */
[----:B------:R-:W-:Y:S02]  /*6830*/  SHF.L.U32 R0, R79, 0x4, RZ ;  /* 0x000000044f007819 */ /* 0x000fe400000006ff */
[----:B------:R-:W-:Y:S02]  /*6840*/  I2IP.S8.S32.SAT R18, R24, R23, R18 ;  /* 0x0000001718127239 */ /* 0x000fe40000001412 */
[----:B------:R-:W-:Y:S02]  /*6850*/  I2IP.S8.S32.SAT R19, R28, R27, R19 ;  /* 0x0000001b1c137239 */ /* 0x000fe40000001413 */
[----:B------:R-:W-:Y:S02]  /*6860*/  IADD3 R87, PT, PT, R2, R0, RZ ;  /* 0x0000000002577210 */ /* 0x000fe40007ffe0ff */
[----:B------:R-:W-:Y:S02]  /*6870*/  LEA R3, R81, UR44, 0x3 ;  /* 0x0000002c51037c11 */ /* 0x000fe4000f8e18ff */
[----:B------:R-:W-:Y:S01]  /*6880*/  @P6 SHF.L.U32 R4, R80, 0x1f, RZ ;  /* 0x0000001f50046819 */ /* 0x000fe200000006ff */
[----:B------:R1:W-:Y:S01]  /*6890*/  STS.128 [R87+0x2210], R16 ;  /* 0x0022101057007388 */ /* 0x0003e20000000c00 */
[----:B------:R-:W-:Y:S01]  /*68a0*/  @!PT LDS RZ, [RZ] ;  /* 0x00000000fffff984 */ /* 0x000fe20000000800 */
[----:B------:R-:W-:Y:S01]  /*68b0*/  @!PT LDS RZ, [RZ] ;  /* 0x00000000fffff984 */ /* 0x000fe20000000800 */
[----:B------:R-:W-:Y:S01]  /*68c0*/  @!PT LDS RZ, [RZ] ;  /* 0x00000000fffff984 */ /* 0x000fe20000000800 */
[----:B------:R-:W-:Y:S01]  /*68d0*/  @!PT LDS RZ, [RZ] ;  /* 0x00000000fffff984 */ /* 0x000fe20000000800 */
[----:B------:R2:W-:Y:S07]  /*68e0*/  MEMBAR.ALL.CTA ;  /* 0x0000000000007992 */ /* 0x0005ee0000008000 */
[----:B--2---:R-:W2:Y:S02]  /*68f0*/  FENCE.VIEW.ASYNC.S ;  /* 0x00000000000073c6 */ /* 0x004ea40000000000 */
[----:B--2---:R-:W-:Y:S06]  /*6900*/  BAR.SYNC.DEFER_BLOCKING 0x1, 0x80 ;  /* 0x0042000000007b1d */ /* 0x004fec0000010000 */
[----:B------:R-:W-:Y:S05]  /*6910*/  @P0 BRA `(.L_x_102) ;  /* 0x0000000000280947 */ /* 0x000fea0003800000 */
[----:B------:R-:W2:Y:S01]  /*6920*/  LDCU.64 UR6, c[0x0][0x348] ;  /* 0x00006900ff0677ac */ /* 0x000ea20008000a00 */
[----:B------:R-:W-:Y:S01]  /*6930*/  UIADD3 UR4, UPT, UPT, UR44, 0x2200, URZ ;  /* 0x000022002c047890 */ /* 0x000fe2000fffe0ff */
[----:B------:R-:W-:Y:S05]  /*6940*/  UMOV UR51, UR36 ;  /* 0x0000002400337c82 */ /* 0x000fea0008000000 */
[----:B------:R-:W-:Y:S04]  /*6950*/  MOV R85, UR4 ;  /* 0x0000000400557c02 */ /* 0x000fe80008000f00 */
[----:B------:R-:W-:Y:S01]  /*6960*/  R2UR UR48, R85 ;  /* 0x00000000553072ca */ /* 0x000fe200000e0000 */
[----:B--2---:R-:W-:Y:S04]  /*6970*/  UIADD3 UR4, UP0, UPT, UR6, 0x680, URZ ;  /* 0x0000068006047890 */ /* 0x004fe8000ff1e0ff */
[----:B------:R-:W-:Y:S09]  /*6980*/  UIADD3.X UR5, UPT, UPT, URZ, UR7, URZ, UP0, !UPT ;  /* 0x00000007ff057290 */ /* 0x000ff200087fe4ff */
[----:B------:R2:W-:Y:S01]  /*6990*/  UTMASTG.3D [UR48], [UR4] ;  /* 0x00000030040073b5 */ /* 0x0005e20008010000 */
[----:B------:R0:W-:Y:S01]  /*69a0*/  UTMACMDFLUSH ;  /* 0x00000000000079b7 */ /* 0x0001e20000000000 */
[----:B--2---:R-:W-:Y:S04]  /*69b0*/  DEPBAR.LE SB0, 0x1 ;  /* 0x000080400000791a */ /* 0x004fe80000000000 */
.L_x_102:
[----:B------:R-:W-:Y:S05]  /*69c0*/  BSYNC.RECONVERGENT B0 ;  /* 0x0000000000007941 */ /* 0x000fea0003800200 */
.L_x_101:
[----:B------:R-:W-:Y:S06]  /*69d0*/  BAR.SYNC.DEFER_BLOCKING 0x1, 0x80 ;  /* 0x0042000000007b1d */ /* 0x000fec0000010000 */
[----:B------:R-:W2:Y:S01]  /*69e0*/  @P6 SYNCS.PHASECHK.TRANS64.TRYWAIT P0, [R3+URZ+0x40], R4 ;  /* 0x00004004030065a7 */ /* 0x000ea200080011ff */
[----:B------:R-:W-:Y:S01]  /*69f0*/  BSSY B1, `(.L_x_103) ;  /* 0x000001f000017945 */ /* 0x000fe20003800000 */
[----:B--2---:R-:W-:Y:S03]  /*6a00*/  @P6 SEL R56, RZ, 0x1, !P0 ;  /* 0x00000001ff386807 */ /* 0x004fe60004000000 */
[----:B------:R-:W-:Y:S05]  /*6a10*/  @!P6 BRA `(.L_x_104) ;  /* 0x000000000070e947 */ /* 0x000fea0003800000 */
[----:B------:R-:W-:Y:S01]  /*6a20*/  ISETP.NE.AND P1, PT, R57, RZ, PT ;  /* 0x000000ff3900720c */ /* 0x000fe20003f25270 */
[----:B------:R-:W-:Y:S01]  /*6a30*/  BSSY B0, `(.L_x_105) ;  /* 0x0000008000007945 */ /* 0x000fe20003800000 */
[----:B------:R-:W-:Y:S11]  /*6a40*/  ISETP.NE.AND P0, PT, R56, RZ, PT ;  /* 0x000000ff3800720c */ /* 0x000ff60003f05270 */
[----:B------:R-:W-:Y:S04]  /*6a50*/  @P1 IMAD R2, R81, 0x1000, R2 ;  /* 0x0000100051021824 */ /* 0x000fe800078e0202 */
[----:B------:R-:W-:Y:S01]  /*6a60*/  @P1 IMAD.IADD R4, R0, 0x1, R2 ;  /* 0x0000000100041824 */ /* 0x000fe200078e0202 */
[----:B------:R-:W-:Y:S06]  /*6a70*/  @P0 BRA `(.L_x_106) ;  /* 0x00000000000c0947 */ /* 0x000fec0003800000 */
[----:B------:R-:W-:Y:S04]  /*6a80*/  SHF.L.U32 R0, R80, 0x1f, RZ ;  /* 0x0000001f50007819 */ /* 0x000fe800000006ff */
[----:B------:R-:W2:Y:S02]  /*6a90*/  SYNCS.PHASECHK.TRANS64.TRYWAIT P0, [R3+URZ+0x40], R0 ;  /* 0x00004000030075a7 */ /* 0x000ea400080011ff */
[----:B--2---:R-:W-:Y:S05]  /*6aa0*/  @!P0 BRA `(.L_x_107) ;  /* 0x0000001400d08947 */ /* 0x004fea0003800000 */
.L_x_106:
[----:B------:R-:W-:Y:S05]  /*6ab0*/  BSYNC B0 ;  /* 0x0000000000007941 */ /* 0x000fea0003800000 */
.L_x_105:
[----:B------:R-:W-:Y:S01]  /*6ac0*/  ISETP.NE.AND P0, PT, R57, RZ, PT ;  /* 0x000000ff3900720c */ /* 0x000fe20003f05270 */
[----:B--2---:R-:W-:Y:S02]  /*6ad0*/  VIADD R3, R3, 0x50 ;  /* 0x0000005003037836 */ /* 0x004fe40000000000 */
[----:B------:R-:W-:Y:S02]  /*6ae0*/  IMAD.U32 R0, RZ, RZ, UR45 ;  /* 0x0000002dff007e24 */ /* 0x000fe4000f8e00ff */
[----:B------:R-:W-:Y:S03]  /*6af0*/  VIADD R81, R81, 0x1 ;  /* 0x0000000151517836 */ /* 0x000fe60000000000 */
[----:B------:R-:W-:Y:S05]  /*6b00*/  PRMT R0, R0, 0x654, R3 ;  /* 0x0000065400007816 */ /* 0x000fea0000000003 */
[----:B------:R2:W3:Y:S04]  /*6b10*/  @P0 LDS.128 R48, [R2+0x200] ;  /* 0x0002000002300984 */ /* 0x0004e80000000c00 */
        /* <DEDUP_REMOVED lines=11> */
[----:B--23--:R-:W-:Y:S02]  /*6bd0*/  LOP3.LUT R80, R80, R0, RZ, 0x3c, !PT ;  /* 0x0000000050507212 */ /* 0x00cfe400078e3cff */
.L_x_104:
[----:B------:R-:W-:Y:S05]  /*6be0*/  BSYNC B1 ;  /* 0x0000000000017941 */ /* 0x000fea0003800000 */
.L_x_103:
[----:B------:R-:W-:Y:S05]  /*6bf0*/  VIADD R0, R39, 0x40 ;  /* 0x0000004027007836 */ /* 0x000fea0000000000 */
[----:B------:R-:W-:Y:S04]  /*6c00*/  SHF.R.U32.HI R0, RZ, 0x15, R0 ;  /* 0x00000015ff007819 */ /* 0x000fe80000011600 */
[----:B------:R-:W-:Y:S11]  /*6c10*/  LOP3.LUT P0, RZ, R0, 0x3, R75, 0x48, !PT ;  /* 0x0000000300ff7812 */ /* 0x000ff6000780484b */
[----:B------:R-:W-:Y:S02]  /*6c20*/  @!UPT UIADD3 URZ, UPT, UPT, URZ, URZ, URZ ;  /* 0x000000fffffff290 */ /* 0x000fe4000fffe0ff */
[----:B------:R-:W-:Y:S05]  /*6c30*/  @!P0 BRA `(.L_x_108) ;  /* 0x0000000000408947 */ /* 0x000fea0003800000 */
[----:B------:R-:W2:Y:S01]  /*6c40*/  LDCU.64 UR8, c[0x4][0x70] ;  /* 0x01000e00ff0877ac */ /* 0x000ea20008000a00 */
[----:B------:R-:W-:Y:S01]  /*6c50*/  MOV R3, 0x0 ;  /* 0x0000000000037802 */ /* 0x000fe20000000f00 */
[----:B------:R-:W-:Y:S02]  /*6c60*/  HFMA2 R12, -RZ, RZ, 0, 5.9604644775390625e-08 ;  /* 0x00000001ff0c7431 */ /* 0x000fe400000001ff */
[----:B------:R-:W-:Y:S02]  /*6c70*/  IMAD.MOV.U32 R8, RZ, RZ, 0x192 ;  /* 0x00000192ff087424 */ /* 0x000fe400078e00ff */
[----:B------:R-:W-:Y:S01]  /*6c80*/  IMAD.MOV.U32 R13, RZ, RZ, RZ ;  /* 0x000000ffff0d7224 */ /* 0x000fe200078e00ff */
[----:B------:R-:W3:Y:S01]  /*6c90*/  LDCU.64 UR6, c[0x4][0x78] ;  /* 0x01000f00ff0677ac */ /* 0x000ee20008000a00 */
[----:B------:R-:W1:Y:S01]  /*6ca0*/  LDC.64 R2, c[0x4][R3] ;  /* 0x0100000003027b82 */ /* 0x000e620000000a00 */
[----:B------:R-:W5:Y:S01]  /*6cb0*/  LDCU.64 UR4, c[0x4][0x10] ;  /* 0x01000200ff0477ac */ /* 0x000f620008000a00 */
[----:B--2---:R-:W-:Y:S01]  /*6cc0*/  MOV R5, UR9 ;  /* 0x0000000900057c02 */ /* 0x004fe20008000f00 */
[----:B------:R-:W-:Y:S01]  /*6cd0*/  IMAD.U32 R4, RZ, RZ, UR8 ;  /* 0x00000008ff047e24 */ /* 0x000fe2000f8e00ff */
[----:B---3--:R-:W-:Y:S01]  /*6ce0*/  MOV R7, UR7 ;  /* 0x0000000700077c02 */ /* 0x008fe20008000f00 */
[----:B------:R-:W-:Y:S01]  /*6cf0*/  IMAD.U32 R6, RZ, RZ, UR6 ;  /* 0x00000006ff067e24 */ /* 0x000fe2000f8e00ff */
[----:B-----5:R-:W-:Y:S01]  /*6d00*/  MOV R11, UR5 ;  /* 0x00000005000b7c02 */ /* 0x020fe20008000f00 */
[----:B------:R-:W-:Y:S02]  /*6d10*/  IMAD.U32 R10, RZ, RZ, UR4 ;  /* 0x00000004ff0a7e24 */ /* 0x000fe4000f8e00ff */
[----:B------:R-:W-:Y:S07]  /*6d20*/  LEPC R20, `(.L_x_108) ;  /* 0x000000001014794e */ /* 0x000fee0000000000 */
[----:B-1--4-:R-:W-:Y:S05]  /*6d30*/  CALL.ABS.NOINC R2 ;  /* 0x0000000002007343 */ /* 0x012fea0003c00000 */
.L_x_108:
[----:B------:R-:W-:Y:S01]  /*6d40*/  ISETP.NE.AND P0, PT, R86, RZ, PT ;  /* 0x000000ff5600720c */ /* 0x000fe20003f05270 */
[----:B------:R-:W-:Y:S05]  /*6d50*/  WARPSYNC.ALL ;  /* 0x0000000000007948 */ /* 0x000fea0003800000 */
[----:B------:R-:W-:Y:S01]  /*6d60*/  IMAD.SHL.U32 R66, R49, 0x100, RZ ;  /* 0x0000010031427824 */ /* 0x000fe200078e00ff */
[----:B------:R-:W-:Y:S01]  /*6d70*/  R2UR UR4, R39 ;  /* 0x00000000270472ca */ /* 0x000fe200000e0000 */
[----:B------:R-:W-:Y:S01]  /*6d80*/  IMAD.SHL.U32 R60, R51, 0x100, RZ ;  /* 0x00000100333c7824 */ /* 0x000fe200078e00ff */
[C---:B------:R-:W-:Y:S01]  /*6d90*/  SHF.L.U32 R2, R48.reuse, 0x10, RZ ;  /* 0x0000001030027819 */ /* 0x040fe200000006ff */
[----:B-1--4-:R-:W-:Y:S01]  /*6da0*/  IMAD.SHL.U32 R54, R45, 0x100, RZ ;  /* 0x000001002d367824 */ /* 0x012fe200078e00ff */
[C---:B------:R-:W-:Y:S01]  /*6db0*/  PRMT R0, R48.reuse, 0x8880, RZ ;  /* 0x0000888030007816 */ /* 0x040fe200000000ff */
[----:B------:R-:W-:Y:S01]  /*6dc0*/  BSSY.RECONVERGENT B0, `(.L_x_109) ;  /* 0x000009f000007945 */ /* 0x000fe20003800200 */
[----:B------:R-:W-:Y:S02]  /*6dd0*/  SHF.L.U32 R3, R48, 0x8, RZ ;  /* 0x0000000830037819 */ /* 0x000fe400000006ff */
[----:B------:R-:W-:Y:S02]  /*6de0*/  SHF.R.S32.HI R2, RZ, 0x18, R2 ;  /* 0x00000018ff027819 */ /* 0x000fe40000011402 */
[----:B------:R-:W-:Y:S02]  /*6df0*/  PRMT R68, R49, 0x8880, RZ ;  /* 0x0000888031447816 */ /* 0x000fe400000000ff */
[----:B------:R-:W-:Y:S01]  /*6e00*/  SHF.R.S32.HI R3, RZ, 0x18, R3 ;  /* 0x00000018ff037819 */ /* 0x000fe20000011403 */
[----:B------:R-:W-:Y:S01]  /*6e10*/  LDTM.16dp32bit_t0_t15.x32 R4, tmem[UR4+0x40] ;  /* 0x00004004000479ee */ /* 0x000fe20008a80000 */
[----:B------:R-:W1:Y:S01]  /*6e20*/  LDTM.16dp32bit_t16_t31.x32 R4, tmem[UR4+0x60] ;  /* 0x00006004000479ee */ /* 0x000e620008aa0000 */
[----:B------:R-:W-:Y:S01]  /*6e30*/  NOP ;  /* 0x0000000000007918 */ /* 0x000fe20000000000 */
[C---:B------:R-:W-:Y:S02]  /*6e40*/  SHF.L.U32 R63, R50.reuse, 0x8, RZ ;  /* 0x00000008323f7819 */ /* 0x040fe400000006ff */
[C---:B------:R-:W-:Y:S02]  /*6e50*/  PRMT R62, R51.reuse, 0x8880, RZ ;  /* 0x00008880333e7816 */ /* 0x040fe400000000ff */
[----:B------:R-:W-:Y:S02]  /*6e60*/  SHF.L.U32 R61, R51, 0x10, RZ ;  /* 0x00000010333d7819 */ /* 0x000fe400000006ff */
[----:B------:R-:W-:Y:S02]  /*6e70*/  R2UR UR5, R43 ;  /* 0x000000002b0572ca */ /* 0x000fe400000e0000 */
[----:B------:R-:W-:Y:S01]  /*6e80*/  SHF.R.S32.HI R39, RZ, 0x18, R48 ;  /* 0x00000018ff277819 */ /* 0x000fe20000011430 */
[----:B------:R-:W-:Y:S01]  /*6e90*/  IMAD.SHL.U32 R48, R47, 0x100, RZ ;  /* 0x000001002f307824 */ /* 0x000fe200078e00ff */
[----:B------:R-:W-:Y:S02]  /*6ea0*/  SHF.L.U32 R67, R49, 0x10, RZ ;  /* 0x0000001031437819 */ /* 0x000fe400000006ff */
[C---:B------:R-:W-:Y:S02]  /*6eb0*/  PRMT R65, R50.reuse, 0x8880, RZ ;  /* 0x0000888032417816 */ /* 0x040fe400000000ff */
[----:B------:R-:W-:Y:S02]  /*6ec0*/  SHF.R.S32.HI R41, RZ, 0x18, R49 ;  /* 0x00000018ff297819 */ /* 0x000fe40000011431 */
[----:B------:R-:W-:Y:S02]  /*6ed0*/  SHF.L.U32 R64, R50, 0x10, RZ ;  /* 0x0000001032407819 */ /* 0x000fe400000006ff */
[----:B------:R-:W-:Y:S01]  /*6ee0*/  SHF.R.S32.HI R42, RZ, 0x18, R50 ;  /* 0x00000018ff2a7819 */ /* 0x000fe20000011432 */
[----:B------:R-:W-:Y:S01]  /*6ef0*/  UIADD3 UR4, UPT, UPT, UR5, 0xb0, URZ ;  /* 0x000000b005047890 */ /* 0x000fe2000fffe0ff */
[----:B------:R-:W-:Y:S01]  /*6f00*/  PRMT R59, R44, 0x8880, RZ ;  /* 0x000088802c3b7816 */ /* 0x000fe200000000ff */
[C---:B-1----:R-:W-:Y:S02]  /*6f10*/  IMAD R4, R38.reuse, R4, RZ ;  /* 0x0000000426047224 */ /* 0x042fe400078e02ff */
[----:B------:R-:W-:Y:S01]  /*6f20*/  UPRMT UR4, UR45, 0x654, UR4 ;  /* 0x000006542d047896 */ /* 0x000fe20008000004 */
[C---:B------:R-:W-:Y:S01]  /*6f30*/  IMAD R5, R38.reuse, R5, RZ ;  /* 0x0000000526057224 */ /* 0x040fe200078e02ff */
[----:B------:R-:W-:Y:S01]  /*6f40*/  SHF.R.S32.HI R43, RZ, 0x18, R51 ;  /* 0x00000018ff2b7819 */ /* 0x000fe20000011433 */
[----:B------:R-:W-:Y:S01]  /*6f50*/  IMAD R6, R38, R6, RZ ;  /* 0x0000000626067224 */ /* 0x000fe200078e02ff */
[----:B------:R-:W-:Y:S01]  /*6f60*/  SHF.L.U32 R51, R46, 0x8, RZ ;  /* 0x000000082e337819 */ /* 0x000fe200000006ff */
[----:B------:R-:W-:Y:S01]  /*6f70*/  IMAD R4, R0, R40, R4 ;  /* 0x0000002800047224 */ /* 0x000fe200078e0204 */
[----:B------:R-:W-:Y:S01]  /*6f80*/  MOV R0, R68 ;  /* 0x0000004400007202 */ /* 0x000fe20000000f00 */
[----:B------:R-:W-:Y:S01]  /*6f90*/  IMAD R7, R38, R7, RZ ;  /* 0x0000000726077224 */ /* 0x000fe200078e02ff */
[----:B------:R-:W-:Y:S01]  /*6fa0*/  SHF.L.U32 R58, R44, 0x10, RZ ;  /* 0x000000102c3a7819 */ /* 0x000fe200000006ff */
[-C--:B------:R-:W-:Y:S01]  /*6fb0*/  IMAD R5, R2, R40.reuse, R5 ;  /* 0x0000002802057224 */ /* 0x080fe200078e0205 */
[----:B------:R-:W-:Y:S01]  /*6fc0*/  SYNCS.ARRIVE.TRANS64.RED.A1T0 RZ, [UR4], RZ ;  /* 0x000000ffffff79a7 */ /* 0x000fe20008100404 */
[----:B------:R-:W-:Y:S01]  /*6fd0*/  IMAD R6, R3, R40, R6 ;  /* 0x0000002803067224 */ /* 0x000fe200078e0206 */
[----:B------:R-:W-:Y:S01]  /*6fe0*/  SHF.R.S32.HI R2, RZ, 0x18, R67 ;  /* 0x00000018ff027819 */ /* 0x000fe20000011443 */
[C---:B------:R-:W-:Y:S01]  /*6ff0*/  IMAD R8, R38.reuse, R8, RZ ;  /* 0x0000000826087224 */ /* 0x040fe200078e02ff */
[----:B------:R-:W-:Y:S01]  /*7000*/  SHF.R.S32.HI R3, RZ, 0x18, R66 ;  /* 0x00000018ff037819 */ /* 0x000fe20000011442 */
[-C--:B------:R-:W-:Y:S01]  /*7010*/  IMAD R7, R39, R40.reuse, R7 ;  /* 0x0000002827077224 */ /* 0x080fe200078e0207 */
[----:B------:R-:W-:Y:S01]  /*7020*/  MOV R39, R65 ;  /* 0x0000004100277202 */ /* 0x000fe20000000f00 */
[----:B------:R-:W-:Y:S01]  /*7030*/  IMAD R9, R38, R9, RZ ;  /* 0x0000000926097224 */ /* 0x000fe200078e02ff */
[C---:B------:R-:W-:Y:S01]  /*7040*/  PRMT R56, R45.reuse, 0x8880, RZ ;  /* 0x000088802d387816 */ /* 0x040fe200000000ff */
[----:B------:R-:W-:Y:S01]  /*7050*/  IMAD R8, R0, R40, R8 ;  /* 0x0000002800087224 */ /* 0x000fe200078e0208 */
[----:B------:R-:W-:Y:S01]  /*7060*/  SHF.L.U32 R55, R45, 0x10, RZ ;  /* 0x000000102d377819 */ /* 0x000fe200000006ff */
[----:B------:R-:W-:Y:S01]  /*7070*/  IMAD R10, R38, R10, RZ ;  /* 0x0000000a260a7224 */ /* 0x000fe200078e02ff */
[----:B------:R-:W-:Y:S01]  /*7080*/  PRMT R53, R46, 0x8880, RZ ;  /* 0x000088802e357816 */ /* 0x000fe200000000ff */
[----:B------:R-:W-:Y:S01]  /*7090*/  IMAD R9, R2, R40, R9 ;  /* 0x0000002802097224 */ /* 0x000fe200078e0209 */
[----:B------:R-:W-:Y:S01]  /*70a0*/  SHF.R.S32.HI R45, RZ, 0x18, R45 ;  /* 0x00000018ff2d7819 */ /* 0x000fe2000001142d */
[----:B------:R-:W-:Y:S01]  /*70b0*/  IMAD R0, R38, R20, RZ ;  /* 0x0000001426007224 */ /* 0x000fe200078e02ff */
[----:B------:R-:W-:Y:S01]  /*70c0*/  SHF.L.U32 R52, R46, 0x10, RZ ;  /* 0x000000102e347819 */ /* 0x000fe200000006ff */
[C---:B------:R-:W-:Y:S01]  /*70d0*/  IMAD R11, R38.reuse, R11, RZ ;  /* 0x0000000b260b7224 */ /* 0x040fe200078e02ff */
[C---:B------:R-:W-:Y:S01]  /*70e0*/  PRMT R50, R47.reuse, 0x8880, RZ ;  /* 0x000088802f327816 */ /* 0x040fe200000000ff */
[C---:B------:R-:W-:Y:S01]  /*70f0*/  IMAD R2, R38.reuse, R21, RZ ;  /* 0x0000001526027224 */ /* 0x040fe200078e02ff */
[----:B------:R-:W-:Y:S01]  /*7100*/  SHF.R.S32.HI R46, RZ, 0x18, R46 ;  /* 0x00000018ff2e7819 */ /* 0x000fe2000001142e */
[C---:B------:R-:W-:Y:S01]  /*7110*/  IMAD R20, R38.reuse, R24, RZ ;  /* 0x0000001826147224 */ /* 0x040fe200078e02ff */
[----:B------:R-:W-:Y:S01]  /*7120*/  SHF.L.U32 R49, R47, 0x10, RZ ;  /* 0x000000102f317819 */ /* 0x000fe200000006ff */
[C---:B------:R-:W-:Y:S01]  /*7130*/  IMAD R21, R38.reuse, R25, RZ ;  /* 0x0000001926157224 */ /* 0x040fe200078e02ff */
[----:B------:R-:W-:Y:S01]  /*7140*/  SHF.R.S32.HI R47, RZ, 0x18, R47 ;  /* 0x00000018ff2f7819 */ /* 0x000fe2000001142f */
[----:B------:R-:W-:Y:S01]  /*7150*/  IMAD R24, R38, R28, RZ ;  /* 0x0000001c26187224 */ /* 0x000fe200078e02ff */
[----:B------:R-:W-:Y:S01]  /*7160*/  SHF.L.U32 R57, R44, 0x8, RZ ;  /* 0x000000082c397819 */ /* 0x000fe200000006ff */
[----:B------:R-:W-:Y:S01]  /*7170*/  IMAD R10, R3, R40, R10 ;  /* 0x00000028030a7224 */ /* 0x000fe200078e020a */
[----:B------:R-:W-:Y:S01]  /*7180*/  SHF.R.S32.HI R44, RZ, 0x18, R44 ;  /* 0x00000018ff2c7819 */ /* 0x000fe2000001142c */
[----:B------:R-:W-:Y:S01]  /*7190*/  IMAD R12, R38, R12, RZ ;  /* 0x0000000c260c7224 */ /* 0x000fe200078e02ff */
[----:B------:R-:W-:Y:S01]  /*71a0*/  IADD3 R36, PT, PT, R36, 0x1, RZ ;  /* 0x0000000124247810 */ /* 0x000fe20007ffe0ff */
[C---:B------:R-:W-:Y:S02]  /*71b0*/  IMAD R25, R38.reuse, R29, RZ ;  /* 0x0000001d26197224 */ /* 0x040fe400078e02ff */
[C---:B------:R-:W-:Y:S01]  /*71c0*/  IMAD R28, R38.reuse, R32, RZ ;  /* 0x00000020261c7224 */ /* 0x040fe200078e02ff */
[----:B------:R-:W-:Y:S01]  /*71d0*/  SHF.R.S32.HI R32, RZ, 0x18, R64 ;  /* 0x00000018ff207819 */ /* 0x000fe20000011440 */
[C---:B------:R-:W-:Y:S01]  /*71e0*/  IMAD R29, R38.reuse, R33, RZ ;  /* 0x00000021261d7224 */ /* 0x040fe200078e02ff */
[----:B------:R-:W-:Y:S01]  /*71f0*/  I2IP.S8.S32.SAT R33, R7, R6, RZ ;  /* 0x0000000607217239 */ /* 0x000fe200000014ff */
[----:B------:R-:W-:Y:S01]  /*7200*/  IMAD R11, R41, R40, R11 ;  /* 0x00000028290b7224 */ /* 0x000fe200078e020b */
[----:B------:R-:W-:Y:S01]  /*7210*/  SHF.R.S32.HI R6, RZ, 0x18, R63 ;  /* 0x00000018ff067819 */ /* 0x000fe2000001143f */
[C---:B------:R-:W-:Y:S01]  /*7220*/  IMAD R13, R38.reuse, R13, RZ ;  /* 0x0000000d260d7224 */ /* 0x040fe200078e02ff */
[----:B------:R-:W-:Y:S01]  /*7230*/  MOV R7, R62 ;  /* 0x0000003e00077202 */ /* 0x000fe20000000f00 */
[C---:B------:R-:W-:Y:S02]  /*7240*/  IMAD R14, R38.reuse, R14, RZ ;  /* 0x0000000e260e7224 */ /* 0x040fe400078e02ff */
[C---:B------:R-:W-:Y:S02]  /*7250*/  IMAD R3, R38.reuse, R22, RZ ;  /* 0x0000001626037224 */ /* 0x040fe400078e02ff */
[----:B------:R-:W-:Y:S02]  /*7260*/  IMAD R12, R39, R40, R12 ;  /* 0x00000028270c7224 */ /* 0x000fe400078e020c */
[C---:B------:R-:W-:Y:S02]  /*7270*/  IMAD R22, R38.reuse, R26, RZ ;  /* 0x0000001a26167224 */ /* 0x040fe400078e02ff */
[C---:B------:R-:W-:Y:S02]  /*7280*/  IMAD R15, R38.reuse, R15, RZ ;  /* 0x0000000f260f7224 */ /* 0x040fe400078e02ff */
[----:B------:R-:W-:Y:S02]  /*7290*/  IMAD R26, R38, R30, RZ ;  /* 0x0000001e261a7224 */ /* 0x000fe400078e02ff */
[----:B------:R-:W-:Y:S02]  /*72a0*/  IMAD R13, R32, R40, R13 ;  /* 0x00000028200d7224 */ /* 0x000fe400078e020d */
[C---:B------:R-:W-:Y:S01]  /*72b0*/  IMAD R30, R38.reuse, R34, RZ ;  /* 0x00000022261e7224 */ /* 0x040fe200078e02ff */
[----:B------:R-:W-:Y:S01]  /*72c0*/  I2IP.S8.S32.SAT R34, R11, R10, RZ ;  /* 0x0000000a0b227239 */ /* 0x000fe200000014ff */
[----:B------:R-:W-:Y:S01]  /*72d0*/  IMAD R16, R38, R16, RZ ;  /* 0x0000001026107224 */ /* 0x000fe200078e02ff */
[----:B------:R-:W-:Y:S01]  /*72e0*/  SHF.R.S32.HI R10, RZ, 0x18, R61 ;  /* 0x00000018ff0a7819 */ /* 0x000fe2000001143d */
[----:B------:R-:W-:Y:S01]  /*72f0*/  IMAD R14, R6, R40, R14 ;  /* 0x00000028060e7224 */ /* 0x000fe200078e020e */
[----:B------:R-:W-:Y:S01]  /*7300*/  I2IP.S8.S32.SAT R61, R9, R8, R34 ;  /* 0x00000008093d7239 */ /* 0x000fe20000001422 */
[----:B------:R-:W-:Y:S01]  /*7310*/  IMAD R17, R38, R17, RZ ;  /* 0x0000001126117224 */ /* 0x000fe200078e02ff */
[----:B------:R-:W-:Y:S01]  /*7320*/  SHF.R.S32.HI R11, RZ, 0x18, R60 ;  /* 0x00000018ff0b7819 */ /* 0x000fe2000001143c */
[----:B------:R-:W-:Y:S01]  /*7330*/  IMAD R15, R42, R40, R15 ;  /* 0x000000282a0f7224 */ /* 0x000fe200078e020f */
[----:B------:R-:W-:Y:S01]  /*7340*/  I2IP.S8.S32.SAT R60, R5, R4, R33 ;  /* 0x00000004053c7239 */ /* 0x000fe20000001421 */
[C---:B------:R-:W-:Y:S01]  /*7350*/  IMAD R18, R38.reuse, R18, RZ ;  /* 0x0000001226127224 */ /* 0x040fe200078e02ff */
[----:B------:R-:W-:Y:S01]  /*7360*/  SHF.R.S32.HI R5, RZ, 0x18, R58 ;  /* 0x00000018ff057819 */ /* 0x000fe2000001143a */
[----:B------:R-:W-:Y:S01]  /*7370*/  IMAD R16, R7, R40, R16 ;  /* 0x0000002807107224 */ /* 0x000fe200078e0210 */
[----:B------:R-:W-:Y:S01]  /*7380*/  I2IP.S8.S32.SAT R14, R15, R14, RZ ;  /* 0x0000000e0f0e7239 */ /* 0x000fe200000014ff */
[----:B------:R-:W-:Y:S01]  /*7390*/  IMAD R19, R38, R19, RZ ;  /* 0x0000001326137224 */ /* 0x000fe200078e02ff */
[----:B------:R-:W-:Y:S01]  /*73a0*/  SHF.R.S32.HI R7, RZ, 0x18, R48 ;  /* 0x00000018ff077819 */ /* 0x000fe20000011430 */
[----:B------:R-:W-:Y:S01]  /*73b0*/  IMAD R17, R10, R40, R17 ;  /* 0x000000280a117224 */ /* 0x000fe200078e0211 */
[----:B------:R-:W-:Y:S01]  /*73c0*/  I2IP.S8.S32.SAT R62, R13, R12, R14 ;  /* 0x0000000c0d3e7239 */ /* 0x000fe2000000140e */
[-C--:B------:R-:W-:Y:S01]  /*73d0*/  IMAD R18, R11, R40.reuse, R18 ;  /* 0x000000280b127224 */ /* 0x080fe200078e0212 */
[----:B------:R-:W-:Y:S01]  /*73e0*/  SHF.R.S32.HI R6, RZ, 0x18, R57 ;  /* 0x00000018ff067819 */ /* 0x000fe20000011439 */
[----:B------:R-:W-:Y:S02]  /*73f0*/  IMAD.MOV.U32 R4, RZ, RZ, R59 ;  /* 0x000000ffff047224 */ /* 0x000fe400078e003b */
[-C--:B------:R-:W-:Y:S02]  /*7400*/  IMAD R19, R43, R40.reuse, R19 ;  /* 0x000000282b137224 */ /* 0x080fe400078e0213 */
[----:B------:R-:W-:Y:S01]  /*7410*/  IMAD R0, R4, R40, R0 ;  /* 0x0000002804007224 */ /* 0x000fe200078e0200 */
[----:B------:R-:W-:Y:S01]  /*7420*/  MOV R4, R56 ;  /* 0x0000003800047202 */ /* 0x000fe20000000f00 */
[----:B------:R-:W-:Y:S01]  /*7430*/  IMAD R23, R38, R23, RZ ;  /* 0x0000001726177224 */ /* 0x000fe200078e02ff */
[----:B------:R-:W-:Y:S01]  /*7440*/  I2IP.S8.S32.SAT R18, R19, R18, RZ ;  /* 0x0000001213127239 */ /* 0x000fe200000014ff */
[-C--:B------:R-:W-:Y:S01]  /*7450*/  IMAD R2, R5, R40.reuse, R2 ;  /* 0x0000002805027224 */ /* 0x080fe200078e0202 */
[----:B------:R-:W-:Y:S01]  /*7460*/  SHF.R.S32.HI R5, RZ, 0x18, R55 ;  /* 0x00000018ff057819 */ /* 0x000fe20000011437 */
[----:B------:R-:W-:Y:S01]  /*7470*/  IMAD R3, R6, R40, R3 ;  /* 0x0000002806037224 */ /* 0x000fe200078e0203 */
[----:B------:R-:W-:Y:S01]  /*7480*/  I2IP.S8.S32.SAT R63, R17, R16, R18 ;  /* 0x00000010113f7239 */ /* 0x000fe20000001412 */
[-C--:B------:R-:W-:Y:S01]  /*7490*/  IMAD R23, R44, R40.reuse, R23 ;  /* 0x000000282c177224 */ /* 0x080fe200078e0217 */
[----:B------:R-:W-:Y:S01]  /*74a0*/  SHF.R.S32.HI R6, RZ, 0x18, R54 ;  /* 0x00000018ff067819 */ /* 0x000fe20000011436 */
[-C--:B------:R-:W-:Y:S01]  /*74b0*/  IMAD R20, R4, R40.reuse, R20 ;  /* 0x0000002804147224 */ /* 0x080fe200078e0214 */
[----:B------:R-:W-:Y:S01]  /*74c0*/  MOV R4, R53 ;  /* 0x0000003500047202 */ /* 0x000fe20000000f00 */
[----:B------:R1:W-:Y:S01]  /*74d0*/  STS.128 [R69+UR44+0x3200], R60 ;  /* 0x0032003c45007988 */ /* 0x0003e20008000c2c */
[----:B------:R-:W-:Y:S01]  /*74e0*/  IMAD R27, R38, R27, RZ ;  /* 0x0000001b261b7224 */ /* 0x000fe200078e02ff */
[----:B------:R-:W-:Y:S01]  /*74f0*/  I2IP.S8.S32.SAT R3, R23, R3, RZ ;  /* 0x0000000317037239 */ /* 0x000fe200000014ff */
[-C--:B------:R-:W-:Y:S01]  /*7500*/  IMAD R21, R5, R40.reuse, R21 ;  /* 0x0000002805157224 */ /* 0x080fe200078e0215 */
[----:B------:R-:W-:Y:S01]  /*7510*/  SHF.R.S32.HI R5, RZ, 0x18, R52 ;  /* 0x00000018ff057819 */ /* 0x000fe20000011434 */
[-C--:B------:R-:W-:Y:S01]  /*7520*/  IMAD R22, R6, R40.reuse, R22 ;  /* 0x0000002806167224 */ /* 0x080fe200078e0216 */
[----:B------:R-:W-:Y:S01]  /*7530*/  SHF.R.S32.HI R6, RZ, 0x18, R49 ;  /* 0x00000018ff067819 */ /* 0x000fe20000011431 */
[-C--:B------:R-:W-:Y:S02]  /*7540*/  IMAD R27, R45, R40.reuse, R27 ;  /* 0x000000282d1b7224 */ /* 0x080fe400078e021b */
[-C--:B------:R-:W-:Y:S01]  /*7550*/  IMAD R24, R4, R40.reuse, R24 ;  /* 0x0000002804187224 */ /* 0x080fe200078e0218 */
[----:B------:R-:W-:Y:S01]  /*7560*/  SHF.R.S32.HI R4, RZ, 0x18, R51 ;  /* 0x00000018ff047819 */ /* 0x000fe20000011433 */
[----:B------:R-:W-:Y:S01]  /*7570*/  IMAD R25, R5, R40, R25 ;  /* 0x0000002805197224 */ /* 0x000fe200078e0219 */
[----:B------:R-:W-:Y:S01]  /*7580*/  MOV R5, R50 ;  /* 0x0000003200057202 */ /* 0x000fe20000000f00 */
[----:B------:R-:W-:Y:S02]  /*7590*/  IMAD R31, R38, R31, RZ ;  /* 0x0000001f261f7224 */ /* 0x000fe400078e02ff */
[----:B------:R-:W-:Y:S01]  /*75a0*/  IMAD R26, R4, R40, R26 ;  /* 0x00000028041a7224 */ /* 0x000fe200078e021a */
[----:B------:R-:W-:Y:S01]  /*75b0*/  I2IP.S8.S32.SAT R4, R2, R0, R3 ;  /* 0x0000000002047239 */ /* 0x000fe20000001403 */
[-C--:B------:R-:W-:Y:S02]  /*75c0*/  IMAD R31, R46, R40.reuse, R31 ;  /* 0x000000282e1f7224 */ /* 0x080fe400078e021f */
[----:B------:R-:W-:Y:S01]  /*75d0*/  IMAD R28, R5, R40, R28 ;  /* 0x00000028051c7224 */ /* 0x000fe200078e021c */
[----:B------:R-:W-:Y:S01]  /*75e0*/  I2IP.S8.S32.SAT R5, R27, R22, RZ ;  /* 0x000000161b057239 */ /* 0x000fe200000014ff */
[----:B------:R-:W-:Y:S01]  /*75f0*/  IMAD R29, R6, R40, R29 ;  /* 0x00000028061d7224 */ /* 0x000fe200078e021d */
[----:B------:R-:W-:Y:S01]  /*7600*/  I2IP.S8.S32.SAT R6, R31, R26, RZ ;  /* 0x0000001a1f067239 */ /* 0x000fe200000014ff */
[----:B------:R-:W-:Y:S01]  /*7610*/  IMAD R35, R38, R35, RZ ;  /* 0x0000002326237224 */ /* 0x000fe200078e02ff */
[----:B------:R-:W-:Y:S01]  /*7620*/  I2IP.S8.S32.SAT R5, R21, R20, R5 ;  /* 0x0000001415057239 */ /* 0x000fe20000001405 */
[----:B------:R-:W-:Y:S01]  /*7630*/  IMAD R30, R7, R40, R30 ;  /* 0x00000028071e7224 */ /* 0x000fe200078e021e */
[----:B------:R-:W-:Y:S01]  /*7640*/  I2IP.S8.S32.SAT R6, R25, R24, R6 ;  /* 0x0000001819067239 */ /* 0x000fe20000001406 */
[----:B------:R-:W-:Y:S05]  /*7650*/  IMAD R35, R47, R40, R35 ;  /* 0x000000282f237224 */ /* 0x000fea00078e0223 */
[----:B------:R-:W-:Y:S04]  /*7660*/  I2IP.S8.S32.SAT R7, R35, R30, RZ ;  /* 0x0000001e23077239 */ /* 0x000fe800000014ff */
[----:B------:R-:W-:Y:S05]  /*7670*/  I2IP.S8.S32.SAT R7, R29, R28, R7 ;  /* 0x0000001c1d077239 */ /* 0x000fea0000001407 */
        /* <DEDUP_REMOVED lines=10> */
[----:B------:R-:W-:Y:S02]  /*7720*/  UIADD3 UR9, UPT, UPT, UR49, 0x40, URZ ;  /* 0x0000004031097890 */ /* 0x000fe4000fffe0ff */
[----:B------:R-:W-:Y:S01]  /*7730*/  UIADD3 UR8, UPT, UPT, UR44, 0x3200, URZ ;  /* 0x000032002c087890 */ /* 0x000fe2000fffe0ff */
[----:B------:R-:W-:Y:S01]  /*7740*/  UMOV UR10, UR50 ;  /* 0x00000032000a7c82 */ /* 0x000fe20008000000 */
[----:B------:R-:W-:Y:S01]  /*7750*/  UMOV UR11, UR36 ;  /* 0x00000024000b7c82 */ /* 0x000fe20008000000 */
[----:B--2---:R-:W-:Y:S04]  /*7760*/  UIADD3 UR4, UP0, UPT, UR6, 0x680, URZ ;  /* 0x0000068006047890 */ /* 0x004fe8000ff1e0ff */
[----:B------:R-:W-:Y:S09]  /*7770*/  UIADD3.X UR5, UPT, UPT, URZ, UR7, URZ, UP0, !UPT ;  /* 0x00000007ff057290 */ /* 0x000ff200087fe4ff */
[----:B------:R2:W-:Y:S01]  /*7780*/  UTMASTG.3D [UR8], [UR4] ;  /* 0x00000008040073b5 */ /* 0x0005e20008010000 */
[----:B------:R0:W-:Y:S01]  /*7790*/  UTMACMDFLUSH ;  /* 0x00000000000079b7 */ /* 0x0001e20000000000 */
[----:B--2---:R-:W-:Y:S04]  /*77a0*/  DEPBAR.LE SB0, 0x1 ;  /* 0x000080400000791a */ /* 0x004fe80000000000 */
.L_x_110:
[----:B------:R-:W-:Y:S05]  /*77b0*/  BSYNC.RECONVERGENT B0 ;  /* 0x0000000000007941 */ /* 0x000fea0003800200 */
.L_x_109:
[----:B------:R-:W-:Y:S01]  /*77c0*/  R2UR UR4, R76 ;  /* 0x000000004c0472ca */ /* 0x000fe200000e0000 */
[----:B------:R-:W-:Y:S01]  /*77d0*/  BAR.SYNC.DEFER_BLOCKING 0x1, 0x80 ;  /* 0x0042000000007b1d */ /* 0x000fe20000010000 */
[----:B------:R-:W-:Y:S01]  /*77e0*/  ISETP.NE.AND P0, PT, R78, 0x2, PT ;  /* 0x000000024e00780c */ /* 0x000fe20003f05270 */
[----:B------:R-:W-:Y:S01]  /*77f0*/  UISETP.NE.AND UP0, UPT, UR46, URZ, UPT ;  /* 0x000000ff2e00728c */ /* 0x000fe2000bf05270 */
[----:B------:R-:W-:Y:S01]  /*7800*/  ISETP.NE.AND P1, PT, R36, 0x4, PT ;  /* 0x000000042400780c */ /* 0x000fe20003f25270 */
[----:B------:R-:W-:Y:S01]  /*7810*/  UIADD3 UR16, UPT, UPT, UR38, UR63, URZ ;  /* 0x0000003f26107290 */ /* 0x000fe2000fffe0ff */
[----:B------:R-:W-:Y:S02]  /*7820*/  SEL R2, RZ, 0x1, P0 ;  /* 0x00000001ff027807 */ /* 0x000fe40000000000 */
[----:B------:R-:W-:Y:S02]  /*7830*/  SEL R0, RZ, 0x1, P1 ;  /* 0x00000001ff007807 */ /* 0x000fe40000800000 */
[----:B------:R-:W-:Y:S02]  /*7840*/  LOP3.LUT R82, R82, R2, RZ, 0x3c, !PT ;  /* 0x0000000252527212 */ /* 0x000fe400078e3cff */
[----:B------:R-:W-:Y:S01]  /*7850*/  LOP3.LUT R83, R83, R0, RZ, 0x3c, !PT ;  /* 0x0000000053537212 */ /* 0x000fe200078e3cff */
[----:B------:R-:W-:Y:S01]  /*7860*/  UIADD3 UR20, UPT, UPT, UR37, UR4, URZ ;  /* 0x0000000425147290 */ /* 0x000fe2000fffe0ff */
[----:B------:R-:W-:Y:S02]  /*7870*/  SEL R78, R78, RZ, P0 ;  /* 0x000000ff4e4e7207 */ /* 0x000fe40000000000 */
[----:B------:R-:W-:Y:S01]  /*7880*/  SEL R36, R36, RZ, P1 ;  /* 0x000000ff24247207 */ /* 0x000fe20000800000 */
[----:B------:R-:W-:Y:S01]  /*7890*/  UMOV UR36, UR59 ;  /* 0x0000003b00247c82 */ /* 0x000fe20008000000 */
[----:B------:R-:W-:Y:S07]  /*78a0*/  BRA.U UP0, `(.L_x_111) ;  /* 0xffffffd500787547 */ /* 0x000fee000b83ffff */
[----:B------:R-:W-:Y:S05]  /*78b0*/  EXIT ;  /* 0x000000000000794d */ /* 0x000fea0003800000 */
.L_x_24:
[----:B--2---:R2:W3:Y:S02]  /*78c0*/  SYNCS.PHASECHK.TRANS64.TRYWAIT P0, [R0+URZ+0xe0], R2 ;  /* 0x0000e002000075a7 */ /* 0x0044e400080011ff */
[----:B---3--:R-:W-:Y:S05]  /*78d0*/  @!P0 NANOSLEEP.SYNCS 0x989680 ;  /* 0x009896800000895d */ /* 0x008fea0003900000 */
[----:B------:R-:W3:Y:S02]  /*78e0*/  @!P0 SYNCS.PHASECHK.TRANS64 P0, [R0+URZ+0xe0], R2 ;  /* 0x0000e002000085a7 */ /* 0x000ee400080010ff */
[----:B---3--:R-:W-:Y:S05]  /*78f0*/  @!P0 BRA `(.L_x_24) ;  /* 0xfffffffc00f08947 */ /* 0x008fea000383ffff */
[----:B------:R-:W-:Y:S05]  /*7900*/  BRA `(.L_x_112) ;  /* 0xffffffa000287947 */ /* 0x000fea000383ffff */
.L_x_27:
[----:B-1----:R-:W-:-:S07]  /*7910*/  MOV R0, UR33 ;  /* 0x0000002100007c02 */ /* 0x002fce0008000f00 */
.L_x_113:
[----:B-1----:R1:W2:Y:S02]  /*7920*/  SYNCS.PHASECHK.TRANS64.TRYWAIT P0, [R0+URZ+0x20], R3 ;  /* 0x00002003000075a7 */ /* 0x0022a400080011ff */
[----:B--2---:R-:W-:Y:S05]  /*7930*/  @!P0 NANOSLEEP.SYNCS 0x989680 ;  /* 0x009896800000895d */ /* 0x004fea0003900000 */
[----:B------:R-:W2:Y:S02]  /*7940*/  @!P0 SYNCS.PHASECHK.TRANS64 P0, [R0+URZ+0x20], R3 ;  /* 0x00002003000085a7 */ /* 0x000ea400080010ff */
[----:B--2---:R-:W-:Y:S05]  /*7950*/  @!P0 BRA `(.L_x_113) ;  /* 0xfffffffc00f08947 */ /* 0x004fea000383ffff */
[----:B------:R-:W-:Y:S05]  /*7960*/  BRA `(.L_x_26) ;  /* 0xffffffa000747947 */ /* 0x000fea000383ffff */
.L_x_34:
[----:B-1----:R-:W-:-:S07]  /*7970*/  MOV R0, UR17 ;  /* 0x0000001100007c02 */ /* 0x002fce0008000f00 */
.L_x_114:
[----:B-1----:R1:W2:Y:S02]  /*7980*/  SYNCS.PHASECHK.TRANS64.TRYWAIT P0, [R0+URZ+0x20], R3 ;  /* 0x00002003000075a7 */ /* 0x0022a400080011ff */
[----:B--2---:R-:W-:Y:S05]  /*7990*/  @!P0 NANOSLEEP.SYNCS 0x989680 ;  /* 0x009896800000895d */ /* 0x004fea0003900000 */
[----:B------:R-:W2:Y:S02]  /*79a0*/  @!P0 SYNCS.PHASECHK.TRANS64 P0, [R0+URZ+0x20], R3 ;  /* 0x00002003000085a7 */ /* 0x000ea400080010ff */
[----:B--2---:R-:W-:Y:S05]  /*79b0*/  @!P0 BRA `(.L_x_114) ;  /* 0xfffffffc00f08947 */ /* 0x004fea000383ffff */
[----:B------:R-:W-:Y:S05]  /*79c0*/  BRA `(.L_x_33) ;  /* 0xffffffa400347947 */ /* 0x000fea000383ffff */
.L_x_39:
[----:B-1----:R1:W2:Y:S02]  /*79d0*/  SYNCS.PHASECHK.TRANS64.TRYWAIT P0, [R3+URZ+0x70], R0 ;  /* 0x00007000030075a7 */ /* 0x0022a400080011ff */
[----:B--2---:R-:W-:Y:S05]  /*79e0*/  @!P0 NANOSLEEP.SYNCS 0x989680 ;  /* 0x009896800000895d */ /* 0x004fea0003900000 */
[----:B------:R-:W2:Y:S02]  /*79f0*/  @!P0 SYNCS.PHASECHK.TRANS64 P0, [R3+URZ+0x70], R0 ;  /* 0x00007000030085a7 */ /* 0x000ea400080010ff */
[----:B--2---:R-:W-:Y:S05]  /*7a00*/  @!P0 BRA `(.L_x_39) ;  /* 0xfffffffc00f08947 */ /* 0x004fea000383ffff */
[----:B------:R-:W-:Y:S05]  /*7a10*/  BRA `(.L_x_115) ;  /* 0xffffffa400dc7947 */ /* 0x000fea000383ffff */
.L_x_43:
[----:B------:R-:W-:-:S07]  /*7a20*/  MOV R0, UR4 ;  /* 0x0000000400007c02 */ /* 0x000fce0008000f00 */
.L_x_116:
[----:B-1----:R1:W2:Y:S02]  /*7a30*/  SYNCS.PHASECHK.TRANS64.TRYWAIT P0, [R0+URZ], R2 ;  /* 0x00000002000075a7 */ /* 0x0022a400080011ff */
[----:B--2---:R-:W-:Y:S05]  /*7a40*/  @!P0 NANOSLEEP.SYNCS 0x989680 ;  /* 0x009896800000895d */ /* 0x004fea0003900000 */
[----:B------:R-:W2:Y:S02]  /*7a50*/  @!P0 SYNCS.PHASECHK.TRANS64 P0, [R0+URZ], R2 ;  /* 0x00000002000085a7 */ /* 0x000ea400080010ff */
[----:B--2---:R-:W-:Y:S05]  /*7a60*/  @!P0 BRA `(.L_x_116) ;  /* 0xfffffffc00f08947 */ /* 0x004fea000383ffff */
[----:B------:R-:W-:Y:S05]  /*7a70*/  BRA `(.L_x_117) ;  /* 0xffffffac00847947 */ /* 0x000fea000383ffff */
.L_x_44:
[----:B------:R-:W-:-:S07]  /*7a80*/  MOV R0, UR5 ;  /* 0x0000000500007c02 */ /* 0x000fce0008000f00 */
.L_x_118:
[----:B-1----:R1:W2:Y:S02]  /*7a90*/  SYNCS.PHASECHK.TRANS64.TRYWAIT P0, [R0+URZ], R3 ;  /* 0x00000003000075a7 */ /* 0x0022a400080011ff */
[----:B--2---:R-:W-:Y:S05]  /*7aa0*/  @!P0 NANOSLEEP.SYNCS 0x989680 ;  /* 0x009896800000895d */ /* 0x004fea0003900000 */
[----:B------:R-:W2:Y:S02]  /*7ab0*/  @!P0 SYNCS.PHASECHK.TRANS64 P0, [R0+URZ], R3 ;  /* 0x00000003000085a7 */ /* 0x000ea400080010ff */
[----:B--2---:R-:W-:Y:S05]  /*7ac0*/  @!P0 BRA `(.L_x_118) ;  /* 0xfffffffc00f08947 */ /* 0x004fea000383ffff */
[----:B------:R-:W-:Y:S05]  /*7ad0*/  BRA `(.L_x_119) ;  /* 0xffffffac00907947 */ /* 0x000fea000383ffff */
.L_x_45:
[----:B------:R-:W-:-:S07]  /*7ae0*/  MOV R0, UR5 ;  /* 0x0000000500007c02 */ /* 0x000fce0008000f00 */
.L_x_120:
[----:B-1----:R1:W2:Y:S02]  /*7af0*/  SYNCS.PHASECHK.TRANS64.TRYWAIT P0, [R0+URZ], R3 ;  /* 0x00000003000075a7 */ /* 0x0022a400080011ff */
[----:B--2---:R-:W-:Y:S05]  /*7b00*/  @!P0 NANOSLEEP.SYNCS 0x989680 ;  /* 0x009896800000895d */ /* 0x004fea0003900000 */
[----:B------:R-:W2:Y:S02]  /*7b10*/  @!P0 SYNCS.PHASECHK.TRANS64 P0, [R0+URZ], R3 ;  /* 0x00000003000085a7 */ /* 0x000ea400080010ff */
[----:B--2---:R-:W-:Y:S05]  /*7b20*/  @!P0 BRA `(.L_x_120) ;  /* 0xfffffffc00f08947 */ /* 0x004fea000383ffff */
[----:B------:R-:W-:Y:S05]  /*7b30*/  BRA `(.L_x_121) ;  /* 0xffffffac009c7947 */ /* 0x000fea000383ffff */
.L_x_48:
[----:B--2---:R2:W3:Y:S02]  /*7b40*/  SYNCS.PHASECHK.TRANS64.TRYWAIT P0, [R2+URZ+0xd0], R4 ;  /* 0x0000d004020075a7 */ /* 0x0044e400080011ff */
[----:B---3--:R-:W-:Y:S05]  /*7b50*/  @!P0 NANOSLEEP.SYNCS 0x989680 ;  /* 0x009896800000895d */ /* 0x008fea0003900000 */
[----:B------:R-:W3:Y:S02]  /*7b60*/  @!P0 SYNCS.PHASECHK.TRANS64 P0, [R2+URZ+0xd0], R4 ;  /* 0x0000d004020085a7 */ /* 0x000ee400080010ff */
[----:B---3--:R-:W-:Y:S05]  /*7b70*/  @!P0 BRA `(.L_x_48) ;  /* 0xfffffffc00f08947 */ /* 0x008fea000383ffff */
[----:B------:R-:W-:Y:S05]  /*7b80*/  BRA `(.L_x_122) ;  /* 0xffffffac00f87947 */ /* 0x000fea000383ffff */
.L_x_49:
[----:B------:R-:W-:-:S07]  /*7b90*/  MOV R2, UR4 ;  /* 0x0000000400027c02 */ /* 0x000fce0008000f00 */
.L_x_123:
[----:B--2---:R2:W3:Y:S02]  /*7ba0*/  SYNCS.PHASECHK.TRANS64.TRYWAIT P0, [R2+URZ+0x80], R5 ;  /* 0x00008005020075a7 */ /* 0x0044e400080011ff */
[----:B---3--:R-:W-:Y:S05]  /*7bb0*/  @!P0 NANOSLEEP.SYNCS 0x989680 ;  /* 0x009896800000895d */ /* 0x008fea0003900000 */
[----:B------:R-:W3:Y:S02]  /*7bc0*/  @!P0 SYNCS.PHASECHK.TRANS64 P0, [R2+URZ+0x80], R5 ;  /* 0x00008005020085a7 */ /* 0x000ee400080010ff */
[----:B---3--:R-:W-:Y:S05]  /*7bd0*/  @!P0 BRA `(.L_x_123) ;  /* 0xfffffffc00f08947 */ /* 0x008fea000383ffff */
[----:B------:R-:W-:Y:S05]  /*7be0*/  BRA `(.L_x_124) ;  /* 0xffffffb000087947 */ /* 0x000fea000383ffff */
.L_x_50:
[----:B--2---:R2:W3:Y:S02]  /*7bf0*/  SYNCS.PHASECHK.TRANS64.TRYWAIT P1, [R2+URZ+0x70], R4 ;  /* 0x00007004020075a7 */ /* 0x0044e400080211ff */
[----:B---3--:R-:W-:Y:S05]  /*7c00*/  @!P1 NANOSLEEP.SYNCS 0x989680 ;  /* 0x009896800000995d */ /* 0x008fea0003900000 */
[----:B------:R-:W3:Y:S02]  /*7c10*/  @!P1 SYNCS.PHASECHK.TRANS64 P1, [R2+URZ+0x70], R4 ;  /* 0x00007004020095a7 */ /* 0x000ee400080210ff */
[----:B---3--:R-:W-:Y:S05]  /*7c20*/  @!P1 BRA `(.L_x_50) ;  /* 0xfffffffc00f09947 */ /* 0x008fea000383ffff */
[----:B------:R-:W-:Y:S05]  /*7c30*/  BRA `(.L_x_125) ;  /* 0xffffffb000387947 */ /* 0x000fea000383ffff */
.L_x_53:
[----:B------:R-:W-:-:S07]  /*7c40*/  MOV R0, UR4 ;  /* 0x0000000400007c02 */ /* 0x000fce0008000f00 */
.L_x_126:
[----:B--2---:R2:W3:Y:S02]  /*7c50*/  SYNCS.PHASECHK.TRANS64.TRYWAIT P0, [R0+URZ+0x80], R2 ;  /* 0x00008002000075a7 */ /* 0x0044e400080011ff */
[----:B---3--:R-:W-:Y:S05]  /*7c60*/  @!P0 NANOSLEEP.SYNCS 0x989680 ;  /* 0x009896800000895d */ /* 0x008fea0003900000 */
[----:B------:R-:W3:Y:S02]  /*7c70*/  @!P0 SYNCS.PHASECHK.TRANS64 P0, [R0+URZ+0x80], R2 ;  /* 0x00008002000085a7 */ /* 0x000ee400080010ff */
[----:B---3--:R-:W-:Y:S05]  /*7c80*/  @!P0 BRA `(.L_x_126) ;  /* 0xfffffffc00f08947 */ /* 0x008fea000383ffff */
[----:B------:R-:W-:Y:S05]  /*7c90*/  BRA `(.L_x_52) ;  /* 0xffffffb0008c7947 */ /* 0x000fea000383ffff */
.L_x_60:
[----:B-1----:R1:W2:Y:S02]  /*7ca0*/  SYNCS.PHASECHK.TRANS64.TRYWAIT P1, [R0+URZ+0x70], R2 ;  /* 0x00007002000075a7 */ /* 0x0022a400080211ff */
[----:B--2---:R-:W-:Y:S05]  /*7cb0*/  @!P1 NANOSLEEP.SYNCS 0x989680 ;  /* 0x009896800000995d */ /* 0x004fea0003900000 */
[----:B------:R-:W2:Y:S02]  /*7cc0*/  @!P1 SYNCS.PHASECHK.TRANS64 P1, [R0+URZ+0x70], R2 ;  /* 0x00007002000095a7 */ /* 0x000ea400080210ff */
[----:B--2---:R-:W-:Y:S05]  /*7cd0*/  @!P1 BRA `(.L_x_60) ;  /* 0xfffffffc00f09947 */ /* 0x004fea000383ffff */
[----:B------:R-:W-:Y:S05]  /*7ce0*/  BRA `(.L_x_127) ;  /* 0xffffffb400e87947 */ /* 0x000fea000383ffff */
.L_x_61:
[----:B------:R-:W-:-:S07]  /*7cf0*/  MOV R2, UR19 ;  /* 0x0000001300027c02 */ /* 0x000fce0008000f00 */
.L_x_128:
[----:B-1----:R1:W2:Y:S02]  /*7d00*/  SYNCS.PHASECHK.TRANS64.TRYWAIT P0, [R2+URZ+0xb0], R0 ;  /* 0x0000b000020075a7 */ /* 0x0022a400080011ff */
[----:B--2---:R-:W-:Y:S05]  /*7d10*/  @!P0 NANOSLEEP.SYNCS 0x989680 ;  /* 0x009896800000895d */ /* 0x004fea0003900000 */
[----:B------:R-:W2:Y:S02]  /*7d20*/  @!P0 SYNCS.PHASECHK.TRANS64 P0, [R2+URZ+0xb0], R0 ;  /* 0x0000b000020085a7 */ /* 0x000ea400080010ff */
[----:B--2---:R-:W-:Y:S05]  /*7d30*/  @!P0 BRA `(.L_x_128) ;  /* 0xfffffffc00f08947 */ /* 0x004fea000383ffff */
[----:B------:R-:W-:Y:S05]  /*7d40*/  BRA `(.L_x_129) ;  /* 0xffffffb8001c7947 */ /* 0x000fea000383ffff */
.L_x_64:
[----:B------:R-:W-:Y:S07]  /*7d50*/  MOV R0, UR6 ;  /* 0x0000000600007c02 */ /* 0x000fee0008000f00 */
.L_x_130:
[----:B-1----:R1:W2:Y:S02]  /*7d60*/  SYNCS.PHASECHK.TRANS64.TRYWAIT P0, [R0+URZ], R2 ;  /* 0x00000002000075a7 */ /* 0x0022a400080011ff */
[----:B--2---:R-:W-:Y:S05]  /*7d70*/  @!P0 NANOSLEEP.SYNCS 0x989680 ;  /* 0x009896800000895d */ /* 0x004fea0003900000 */
[----:B------:R-:W2:Y:S02]  /*7d80*/  @!P0 SYNCS.PHASECHK.TRANS64 P0, [R0+URZ], R2 ;  /* 0x00000002000085a7 */ /* 0x000ea400080010ff */
[----:B--2---:R-:W-:Y:S05]  /*7d90*/  @!P0 BRA `(.L_x_130) ;  /* 0xfffffffc00f08947 */ /* 0x004fea000383ffff */
[----:B------:R-:W-:Y:S05]  /*7da0*/  BRA `(.L_x_63) ;  /* 0xffffffb800547947 */ /* 0x000fea000383ffff */
.L_x_67:
[----:B------:R-:W-:-:S07]  /*7db0*/  MOV R0, UR4 ;  /* 0x0000000400007c02 */ /* 0x000fce0008000f00 */
.L_x_131:
[----:B--2---:R2:W4:Y:S02]  /*7dc0*/  SYNCS.PHASECHK.TRANS64.TRYWAIT P0, [R0+URZ], R2 ;  /* 0x00000002000075a7 */ /* 0x00452400080011ff */
[----:B----4-:R-:W-:Y:S05]  /*7dd0*/  @!P0 NANOSLEEP.SYNCS 0x989680 ;  /* 0x009896800000895d */ /* 0x010fea0003900000 */
[----:B------:R-:W4:Y:S02]  /*7de0*/  @!P0 SYNCS.PHASECHK.TRANS64 P0, [R0+URZ], R2 ;  /* 0x00000002000085a7 */ /* 0x000f2400080010ff */
[----:B----4-:R-:W-:Y:S05]  /*7df0*/  @!P0 BRA `(.L_x_131) ;  /* 0xfffffffc00f08947 */ /* 0x010fea000383ffff */
[----:B------:R-:W-:Y:S05]  /*7e00*/  BRA `(.L_x_132) ;  /* 0xffffffb800f47947 */ /* 0x000fea000383ffff */
.L_x_68:
[----:B------:R-:W-:-:S07]  /*7e10*/  MOV R0, UR5 ;  /* 0x0000000500007c02 */ /* 0x000fce0008000f00 */
.L_x_133:
[----:B-1----:R1:W2:Y:S02]  /*7e20*/  SYNCS.PHASECHK.TRANS64.TRYWAIT P0, [R0+URZ], R3 ;  /* 0x00000003000075a7 */ /* 0x0022a400080011ff */
[----:B--2---:R-:W-:Y:S05]  /*7e30*/  @!P0 NANOSLEEP.SYNCS 0x989680 ;  /* 0x009896800000895d */ /* 0x004fea0003900000 */
[----:B------:R-:W2:Y:S02]  /*7e40*/  @!P0 SYNCS.PHASECHK.TRANS64 P0, [R0+URZ], R3 ;  /* 0x00000003000085a7 */ /* 0x000ea400080010ff */
[----:B--2---:R-:W-:Y:S05]  /*7e50*/  @!P0 BRA `(.L_x_133) ;  /* 0xfffffffc00f08947 */ /* 0x004fea000383ffff */
[----:B------:R-:W-:Y:S05]  /*7e60*/  BRA `(.L_x_134) ;  /* 0xffffffbc00007947 */ /* 0x000fea000383ffff */
.L_x_69:
[----:B------:R-:W-:-:S07]  /*7e70*/  MOV R0, UR5 ;  /* 0x0000000500007c02 */ /* 0x000fce0008000f00 */
.L_x_135:
[----:B-1----:R1:W2:Y:S02]  /*7e80*/  SYNCS.PHASECHK.TRANS64.TRYWAIT P0, [R0+URZ], R3 ;  /* 0x00000003000075a7 */ /* 0x0022a400080011ff */
[----:B--2---:R-:W-:Y:S05]  /*7e90*/  @!P0 NANOSLEEP.SYNCS 0x989680 ;  /* 0x009896800000895d */ /* 0x004fea0003900000 */
[----:B------:R-:W2:Y:S02]  /*7ea0*/  @!P0 SYNCS.PHASECHK.TRANS64 P0, [R0+URZ], R3 ;  /* 0x00000003000085a7 */ /* 0x000ea400080010ff */
[----:B--2---:R-:W-:Y:S05]  /*7eb0*/  @!P0 BRA `(.L_x_135) ;  /* 0xfffffffc00f08947 */ /* 0x004fea000383ffff */
[----:B------:R-:W-:Y:S05]  /*7ec0*/  BRA `(.L_x_136) ;  /* 0xffffffbc000c7947 */ /* 0x000fea000383ffff */
.L_x_70:
[----:B-1----:R-:W-:-:S07]  /*7ed0*/  MOV R0, UR4 ;  /* 0x0000000400007c02 */ /* 0x002fce0008000f00 */
.L_x_137:
[----:B-1----:R1:W2:Y:S02]  /*7ee0*/  SYNCS.PHASECHK.TRANS64.TRYWAIT P0, [R0+URZ], R2 ;  /* 0x00000002000075a7 */ /* 0x0022a400080011ff */
[----:B--2---:R-:W-:Y:S05]  /*7ef0*/  @!P0 NANOSLEEP.SYNCS 0x989680 ;  /* 0x009896800000895d */ /* 0x004fea0003900000 */
[----:B------:R-:W2:Y:S02]  /*7f00*/  @!P0 SYNCS.PHASECHK.TRANS64 P0, [R0+URZ], R2 ;  /* 0x00000002000085a7 */ /* 0x000ea400080010ff */
[----:B--2---:R-:W-:Y:S05]  /*7f10*/  @!P0 BRA `(.L_x_137) ;  /* 0xfffffffc00f08947 */ /* 0x004fea000383ffff */
[----:B------:R-:W-:Y:S05]  /*7f20*/  BRA `(.L_x_138) ;  /* 0xffffffbc00187947 */ /* 0x000fea000383ffff */
.L_x_75:
[----:B---3--:R3:W4:Y:S02]  /*7f30*/  SYNCS.PHASECHK.TRANS64.TRYWAIT P0, [R12+URZ+0x70], R0 ;  /* 0x000070000c0075a7 */ /* 0x00872400080011ff */
[----:B----4-:R-:W-:Y:S05]  /*7f40*/  @!P0 NANOSLEEP.SYNCS 0x989680 ;  /* 0x009896800000895d */ /* 0x010fea0003900000 */
[----:B------:R-:W4:Y:S02]  /*7f50*/  @!P0 SYNCS.PHASECHK.TRANS64 P0, [R12+URZ+0x70], R0 ;  /* 0x000070000c0085a7 */ /* 0x000f2400080010ff */
[----:B----4-:R-:W-:Y:S05]  /*7f60*/  @!P0 BRA `(.L_x_75) ;  /* 0xfffffffc00f08947 */ /* 0x010fea000383ffff */
[----:B------:R-:W-:Y:S05]  /*7f70*/  BRA `(.L_x_139) ;  /* 0xffffffc000307947 */ /* 0x000fea000383ffff */
.L_x_78:
[----:B-1----:R-:W-:Y:S07]  /*7f80*/  MOV R0, UR21 ;  /* 0x0000001500007c02 */ /* 0x002fee0008000f00 */
.L_x_140:
[----:B-1----:R1:W3:Y:S02]  /*7f90*/  SYNCS.PHASECHK.TRANS64.TRYWAIT P2, [R0+URZ+0x68], R6 ;  /* 0x00006806000075a7 */ /* 0x0022e400080411ff */
[----:B---3--:R-:W-:Y:S05]  /*7fa0*/  @!P2 NANOSLEEP.SYNCS 0x989680 ;  /* 0x009896800000a95d */ /* 0x008fea0003900000 */
[----:B------:R-:W3:Y:S02]  /*7fb0*/  @!P2 SYNCS.PHASECHK.TRANS64 P2, [R0+URZ+0x68], R6 ;  /* 0x000068060000a5a7 */ /* 0x000ee400080410ff */
[----:B---3--:R-:W-:Y:S05]  /*7fc0*/  @!P2 BRA `(.L_x_140) ;  /* 0xfffffffc00f0a947 */ /* 0x008fea000383ffff */
[----:B------:R-:W-:Y:S05]  /*7fd0*/  BRA `(.L_x_77) ;  /* 0xffffffc400987947 */ /* 0x000fea000383ffff */
.L_x_81:
[----:B------:R-:W-:Y:S07]  /*7fe0*/  MOV R0, UR21 ;  /* 0x0000001500007c02 */ /* 0x000fee0008000f00 */
.L_x_141:
[----:B-1----:R1:W3:Y:S02]  /*7ff0*/  SYNCS.PHASECHK.TRANS64.TRYWAIT P0, [R0+URZ+0x50], R9 ;  /* 0x00005009000075a7 */ /* 0x0022e400080011ff */
[----:B---3--:R-:W-:Y:S05]  /*8000*/  @!P0 NANOSLEEP.SYNCS 0x989680 ;  /* 0x009896800000895d */ /* 0x008fea0003900000 */
[----:B------:R-:W3:Y:S02]  /*8010*/  @!P0 SYNCS.PHASECHK.TRANS64 P0, [R0+URZ+0x50], R9 ;  /* 0x00005009000085a7 */ /* 0x000ee400080010ff */
[----:B---3--:R-:W-:Y:S05]  /*8020*/  @!P0 BRA `(.L_x_141) ;  /* 0xfffffffc00f08947 */ /* 0x008fea000383ffff */
[----:B------:R-:W-:Y:S05]  /*8030*/  BRA `(.L_x_142) ;  /* 0xffffffc400f47947 */ /* 0x000fea000383ffff */
.L_x_82:
[----:B------:R-:W-:Y:S07]  /*8040*/  MOV R0, UR21 ;  /* 0x0000001500007c02 */ /* 0x000fee0008000f00 */
.L_x_143:
[----:B-1----:R1:W3:Y:S02]  /*8050*/  SYNCS.PHASECHK.TRANS64.TRYWAIT P0, [R0+URZ+0x58], R9 ;  /* 0x00005809000075a7 */ /* 0x0022e400080011ff */
[----:B---3--:R-:W-:Y:S05]  /*8060*/  @!P0 NANOSLEEP.SYNCS 0x989680 ;  /* 0x009896800000895d */ /* 0x008fea0003900000 */
[----:B------:R-:W3:Y:S02]  /*8070*/  @!P0 SYNCS.PHASECHK.TRANS64 P0, [R0+URZ+0x58], R9 ;  /* 0x00005809000085a7 */ /* 0x000ee400080010ff */
[----:B---3--:R-:W-:Y:S05]  /*8080*/  @!P0 BRA `(.L_x_143) ;  /* 0xfffffffc00f08947 */ /* 0x008fea000383ffff */
[----:B------:R-:W-:Y:S05]  /*8090*/  BRA `(.L_x_144) ;  /* 0xffffffc800307947 */ /* 0x000fea000383ffff */
.L_x_84:
[----:B------:R-:W-:-:S07]  /*80a0*/  MOV R0, UR21 ;  /* 0x0000001500007c02 */ /* 0x000fce0008000f00 */
.L_x_145:
[----:B-1----:R1:W4:Y:S02]  /*80b0*/  SYNCS.PHASECHK.TRANS64.TRYWAIT P0, [R0+URZ+0x50], R2 ;  /* 0x00005002000075a7 */ /* 0x00232400080011ff */
[----:B----4-:R-:W-:Y:S05]  /*80c0*/  @!P0 NANOSLEEP.SYNCS 0x989680 ;  /* 0x009896800000895d */ /* 0x010fea0003900000 */
[----:B------:R-:W4:Y:S02]  /*80d0*/  @!P0 SYNCS.PHASECHK.TRANS64 P0, [R0+URZ+0x50], R2 ;  /* 0x00005002000085a7 */ /* 0x000f2400080010ff */
[----:B----4-:R-:W-:Y:S05]  /*80e0*/  @!P0 BRA `(.L_x_145) ;  /* 0xfffffffc00f08947 */ /* 0x010fea000383ffff */
[----:B------:R-:W-:Y:S05]  /*80f0*/  BRA `(.L_x_146) ;  /* 0xffffffc800a47947 */ /* 0x000fea000383ffff */
.L_x_86:
[----:B-1----:R1:W2:Y:S02]  /*8100*/  SYNCS.PHASECHK.TRANS64.TRYWAIT P0, [R3+URZ+0x70], R0 ;  /* 0x00007000030075a7 */ /* 0x0022a400080011ff */
[----:B--2---:R-:W-:Y:S05]  /*8110*/  @!P0 NANOSLEEP.SYNCS 0x989680 ;  /* 0x009896800000895d */ /* 0x004fea0003900000 */
[----:B------:R-:W2:Y:S02]  /*8120*/  @!P0 SYNCS.PHASECHK.TRANS64 P0, [R3+URZ+0x70], R0 ;  /* 0x00007000030085a7 */ /* 0x000ea400080010ff */
[----:B--2---:R-:W-:Y:S05]  /*8130*/  @!P0 BRA `(.L_x_86) ;  /* 0xfffffffc00f08947 */ /* 0x004fea000383ffff */
[----:B------:R-:W-:Y:S05]  /*8140*/  BRA `(.L_x_147) ;  /* 0xffffffcc00647947 */ /* 0x000fea000383ffff */
.L_x_97:
[----:B-1----:R1:W2:Y:S02]  /*8150*/  SYNCS.PHASECHK.TRANS64.TRYWAIT P1, [R3+URZ+0x40], R0 ;  /* 0x00004000030075a7 */ /* 0x0022a400080211ff */
[----:B--2---:R-:W-:Y:S05]  /*8160*/  @!P1 NANOSLEEP.SYNCS 0x989680 ;  /* 0x009896800000995d */ /* 0x004fea0003900000 */
[----:B------:R-:W2:Y:S02]  /*8170*/  @!P1 SYNCS.PHASECHK.TRANS64 P1, [R3+URZ+0x40], R0 ;  /* 0x00004000030095a7 */ /* 0x000ea400080210ff */
[----:B--2---:R-:W-:Y:S05]  /*8180*/  @!P1 BRA `(.L_x_97) ;  /* 0xfffffffc00f09947 */ /* 0x004fea000383ffff */
[----:B------:R-:W-:Y:S05]  /*8190*/  BRA `(.L_x_96) ;  /* 0xffffffd800d47947 */ /* 0x000fea000383ffff */
.L_x_99:
[----:B-1----:R1:W2:Y:S02]  /*81a0*/  SYNCS.PHASECHK.TRANS64.TRYWAIT P0, [R43+URZ+0x90], R4 ;  /* 0x000090042b0075a7 */ /* 0x0022a400080011ff */
[----:B--2---:R-:W-:Y:S05]  /*81b0*/  @!P0 NANOSLEEP.SYNCS 0x989680 ;  /* 0x009896800000895d */ /* 0x004fea0003900000 */
[----:B------:R-:W2:Y:S02]  /*81c0*/  @!P0 SYNCS.PHASECHK.TRANS64 P0, [R43+URZ+0x90], R4 ;  /* 0x000090042b0085a7 */ /* 0x000ea400080010ff */
[----:B--2---:R-:W-:Y:S05]  /*81d0*/  @!P0 BRA `(.L_x_99) ;  /* 0xfffffffc00f08947 */ /* 0x004fea000383ffff */
[----:B------:R-:W-:Y:S05]  /*81e0*/  BRA `(.L_x_98) ;  /* 0xffffffdc00287947 */ /* 0x000fea000383ffff */
.L_x_107:
[----:B--2---:R2:W3:Y:S02]  /*81f0*/  SYNCS.PHASECHK.TRANS64.TRYWAIT P0, [R3+URZ+0x40], R0 ;  /* 0x00004000030075a7 */ /* 0x0044e400080011ff */
[----:B---3--:R-:W-:Y:S05]  /*8200*/  @!P0 NANOSLEEP.SYNCS 0x989680 ;  /* 0x009896800000895d */ /* 0x008fea0003900000 */
[----:B------:R-:W3:Y:S02]  /*8210*/  @!P0 SYNCS.PHASECHK.TRANS64 P0, [R3+URZ+0x40], R0 ;  /* 0x00004000030085a7 */ /* 0x000ee400080010ff */
[----:B---3--:R-:W-:Y:S05]  /*8220*/  @!P0 BRA `(.L_x_107) ;  /* 0xfffffffc00f08947 */ /* 0x008fea000383ffff */
[----:B------:R-:W-:Y:S05]  /*8230*/  BRA `(.L_x_106) ;  /* 0xffffffe8001c7947 */ /* 0x000fea000383ffff */
        .weak           $__internal_0_$__cuda_sm10x_tcgen05_guardrail_trap_col_being_dealloced_not_returned_by_alloc
        .type           $__internal_0_$__cuda_sm10x_tcgen05_guardrail_trap_col_being_dealloced_not_returned_by_alloc,@function
        .size           $__internal_0_$__cuda_sm10x_tcgen05_guardrail_trap_col_being_dealloced_not_returned_by_alloc,($__internal_1_$__cuda_sm10x_tcgen05_guardrail_trap_phase_invalid_during_alloc - $__internal_0_$__cuda_sm10x_tcgen05_guardrail_trap_col_being_dealloced_not_returned_by_alloc)
$__internal_0_$__cuda_sm10x_tcgen05_guardrail_trap_col_being_dealloced_not_returned_by_alloc:
[----:B------:R-:W-:Y:S05]  /*8240*/  BPT.TRAP 0x1 ;  /* 0x000000040000795c */ /* 0x000fea0000300000 */
[----:B------:R-:W-:-:S04]  /*8250*/  HFMA2 R3, -RZ, RZ, 0, 0 ;  /* 0x00000000ff037431 */ /* 0x000fc800000001ff */
[----:B------:R-:W-:Y:S05]  /*8260*/  RET.REL.NODEC R2 `(_ZN7cutlass13device_kernelINS_4gemm6kernel13GemmUniversalIN4cute5tupleIJiiiiEEENS1_10collective13CollectiveMmaINS1_35MainloopSm100TmaUmmaWarpSpecializedILi4ELi2ELi4ENS5_IJNS4_1CILi2EEESB_NSA_ILi1EEEEEEEENS5_IJNSA_ILi64EEENSA_ILi128EEENSA_ILi32EEEEEEaNS5_IJlSC_lEEEaSJ_NS4_8TiledMMAINS4_8MMA_AtomIJNS4_15SM100_MMA_S8_SSIaaiLi64ELi128ELNS4_4UMMA5MajorE0ELSO_0ELNSN_8SaturateE0EEEEEENS4_6LayoutINS5_IJSC_SC_SC_EEENS5_IJNSA_ILi0EEESU_SU_EEEEENS5_IJNS4_10UnderscoreESX_SX_EEEEENS4_23SM90_TMA_LOAD_MULTICASTENS4_14ComposedLayoutINS4_7SwizzleILi1ELi4ELi3EEENS4_18smem_ptr_flag_bitsILi8EEENSS_INS5_IJNSA_ILi8EEESH_EEENS5_IJSH_SC_EEEEEEEvNS4_8identityES10_S1A_vS1B_EENS_8epilogue10collective18CollectiveEpilogueINS1D_23Sm100TmaWarpSpecializedILi2ELi2ELi32ELb0ELb0EEEJSI_NS5_IJNSS_ISF_SC_EES1I_EEEaSJ_aSJ_NS1D_6fusion15FusionCallbacksIS1H_NS1K_17LinearCombinationIaiaiLNS_15FloatRoundStyleE2EEESI_S1J_JEEENS4_5SM1004TMEM4LOAD26SM100_TMEM_LOAD_16dp32b32xENS4_13SM90_TMA_LOADENS11_INS12_ILi2ELi4ELi3EEES15_NSS_INS5_IJS16_SF_EEENS5_IJSF_SC_EEEEEEENS4_39AutoVectorizingCopyWithAssumedAlignmentILi128EEENS4_14SM90_TMA_STOREES1Z_S21_S21_EEEvvEEEEvNT_6ParamsE) ;  /* 0xffffff7c02647950 */ /* 0x000fea0003c3ffff */
        .weak           $__internal_1_$__cuda_sm10x_tcgen05_guardrail_trap_phase_invalid_during_alloc
        .type           $__internal_1_$__cuda_sm10x_tcgen05_guardrail_trap_phase_invalid_during_alloc,@function
        .size           $__internal_1_$__cuda_sm10x_tcgen05_guardrail_trap_phase_invalid_during_alloc,($__internal_2_$__cuda_sm10x_tcgen05_guardrail_trap_unallocated_columns_being_dealloced - $__internal_1_$__cuda_sm10x_tcgen05_guardrail_trap_phase_invalid_during_alloc)
$__internal_1_$__cuda_sm10x_tcgen05_guardrail_trap_phase_invalid_during_alloc:
[----:B------:R-:W-:Y:S05]  /*8270*/  BPT.TRAP 0x1 ;  /* 0x000000040000795c */ /* 0x000fea0000300000 */
[----:B------:R-:W-:-:S04]  /*8280*/  MOV R5, 0x0 ;  /* 0x0000000000057802 */ /* 0x000fc80000000f00 */
[----:B------:R-:W-:Y:S05]  /*8290*/  RET.REL.NODEC R4 `(_ZN7cutlass13device_kernelINS_4gemm6kernel13GemmUniversalIN4cute5tupleIJiiiiEEENS1_10collective13CollectiveMmaINS1_35MainloopSm100TmaUmmaWarpSpecializedILi4ELi2ELi4ENS5_IJNS4_1CILi2EEESB_NSA_ILi1EEEEEEEENS5_IJNSA_ILi64EEENSA_ILi128EEENSA_ILi32EEEEEEaNS5_IJlSC_lEEEaSJ_NS4_8TiledMMAINS4_8MMA_AtomIJNS4_15SM100_MMA_S8_SSIaaiLi64ELi128ELNS4_4UMMA5MajorE0ELSO_0ELNSN_8SaturateE0EEEEEENS4_6LayoutINS5_IJSC_SC_SC_EEENS5_IJNSA_ILi0EEESU_SU_EEEEENS5_IJNS4_10UnderscoreESX_SX_EEEEENS4_23SM90_TMA_LOAD_MULTICASTENS4_14ComposedLayoutINS4_7SwizzleILi1ELi4ELi3EEENS4_18smem_ptr_flag_bitsILi8EEENSS_INS5_IJNSA_ILi8EEESH_EEENS5_IJSH_SC_EEEEEEEvNS4_8identityES10_S1A_vS1B_EENS_8epilogue10collective18CollectiveEpilogueINS1D_23Sm100TmaWarpSpecializedILi2ELi2ELi32ELb0ELb0EEEJSI_NS5_IJNSS_ISF_SC_EES1I_EEEaSJ_aSJ_NS1D_6fusion15FusionCallbacksIS1H_NS1K_17LinearCombinationIaiaiLNS_15FloatRoundStyleE2EEESI_S1J_JEEENS4_5SM1004TMEM4LOAD26SM100_TMEM_LOAD_16dp32b32xENS4_13SM90_TMA_LOADENS11_INS12_ILi2ELi4ELi3EEES15_NSS_INS5_IJS16_SF_EEENS5_IJSF_SC_EEEEEEENS4_39AutoVectorizingCopyWithAssumedAlignmentILi128EEENS4_14SM90_TMA_STOREES1Z_S21_S21_EEEvvEEEEvNT_6ParamsE) ;  /* 0xffffff7c04587950 */ /* 0x000fea0003c3ffff */
        .weak           $__internal_2_$__cuda_sm10x_tcgen05_guardrail_trap_unallocated_columns_being_dealloced
        .type           $__internal_2_$__cuda_sm10x_tcgen05_guardrail_trap_unallocated_columns_being_dealloced,@function
        .size           $__internal_2_$__cuda_sm10x_tcgen05_guardrail_trap_unallocated_columns_being_dealloced,(.L_x_149 - $__internal_2_$__cuda_sm10x_tcgen05_guardrail_trap_unallocated_columns_being_dealloced)
$__internal_2_$__cuda_sm10x_tcgen05_guardrail_trap_unallocated_columns_being_dealloced:
[----:B------:R-:W-:Y:S05]  /*82a0*/  BPT.TRAP 0x1 ;  /* 0x000000040000795c */ /* 0x000fea0000300000 */
[----:B------:R-:W-:-:S04]  /*82b0*/  HFMA2 R3, -RZ, RZ, 0, 0 ;  /* 0x00000000ff037431 */ /* 0x000fc800000001ff */
[----:B------:R-:W-:Y:S05]  /*82c0*/  RET.REL.NODEC R2 `(_ZN7cutlass13device_kernelINS_4gemm6kernel13GemmUniversalIN4cute5tupleIJiiiiEEENS1_10collective13CollectiveMmaINS1_35MainloopSm100TmaUmmaWarpSpecializedILi4ELi2ELi4ENS5_IJNS4_1CILi2EEESB_NSA_ILi1EEEEEEEENS5_IJNSA_ILi64EEENSA_ILi128EEENSA_ILi32EEEEEEaNS5_IJlSC_lEEEaSJ_NS4_8TiledMMAINS4_8MMA_AtomIJNS4_15SM100_MMA_S8_SSIaaiLi64ELi128ELNS4_4UMMA5MajorE0ELSO_0ELNSN_8SaturateE0EEEEEENS4_6LayoutINS5_IJSC_SC_SC_EEENS5_IJNSA_ILi0EEESU_SU_EEEEENS5_IJNS4_10UnderscoreESX_SX_EEEEENS4_23SM90_TMA_LOAD_MULTICASTENS4_14ComposedLayoutINS4_7SwizzleILi1ELi4ELi3EEENS4_18smem_ptr_flag_bitsILi8EEENSS_INS5_IJNSA_ILi8EEESH_EEENS5_IJSH_SC_EEEEEEEvNS4_8identityES10_S1A_vS1B_EENS_8epilogue10collective18CollectiveEpilogueINS1D_23Sm100TmaWarpSpecializedILi2ELi2ELi32ELb0ELb0EEEJSI_NS5_IJNSS_ISF_SC_EES1I_EEEaSJ_aSJ_NS1D_6fusion15FusionCallbacksIS1H_NS1K_17LinearCombinationIaiaiLNS_15FloatRoundStyleE2EEESI_S1J_JEEENS4_5SM1004TMEM4LOAD26SM100_TMEM_LOAD_16dp32b32xENS4_13SM90_TMA_LOADENS11_INS12_ILi2ELi4ELi3EEES15_NSS_INS5_IJS16_SF_EEENS5_IJSF_SC_EEEEEEENS4_39AutoVectorizingCopyWithAssumedAlignmentILi128EEENS4_14SM90_TMA_STOREES1Z_S21_S21_EEEvvEEEEvNT_6ParamsE) ;  /* 0xffffff7c024c7950 */ /* 0x000fea0003c3ffff */
.L_x_148:
[----:B------:R-:W-:-:S00]  /*82d0*/  BRA `(.L_x_148) ;  /* 0xfffffffc00fc7947 */ /* 0x000fc0000383ffff */
[----:B------:R-:W-:-:S00]  /*82e0*/  NOP ;  /* 0x0000000000007918 */ /* 0x000fc00000000000 */
        /* <DEDUP_REMOVED lines=9> */
.L_x_149:


//--------------------- .nv.global.init           --------------------------
	.section	.nv.global.init,"aw",@progbits
.nv.global.init:
	.type		$str$27,@object
	.size		$str$27,($str$28 - $str$27)
$str$27:
        /*0000*/ 	.byte	0x28, 0x61, 0x64, 0x64, 0x72, 0x65, 0x73, 0x73, 0x20, 0x26, 0x20, 0x6d, 0x61, 0x73, 0x6b, 0x29
        /*0010*/ 	.byte	0x20, 0x3d, 0x3d, 0x20, 0x30, 0x00
	.type		$str$28,@object
	.size		$str$28,($str$26 - $str$28)
$str$28:
        /*0016*/ 	.byte	0x2f, 0x74, 0x6d, 0x70, 0x2f, 0x63, 0x75, 0x74, 0x6c, 0x61, 0x73, 0x73, 0x5f, 0x73, 0x77, 0x65
        /*0026*/ 	.byte	0x65, 0x70, 0x5f, 0x73, 0x72, 0x63, 0x2f, 0x69, 0x6e, 0x63, 0x6c, 0x75, 0x64, 0x65, 0x2f, 0x63
        /*0036*/ 	.byte	0x75, 0x74, 0x65, 0x2f, 0x70, 0x6f, 0x69, 0x6e, 0x74, 0x65, 0x72, 0x5f, 0x66, 0x6c, 0x61, 0x67
        /*0046*/ 	.byte	0x67, 0x65, 0x64, 0x2e, 0x68, 0x70, 0x70, 0x00
	.type		$str$26,@object
	.size		$str$26,($str$25 - $str$26)
$str$26:
        /*004e*/ 	.byte	0x2f, 0x74, 0x6d, 0x70, 0x2f, 0x63, 0x75, 0x74, 0x6c, 0x61, 0x73, 0x73, 0x5f, 0x73, 0x77, 0x65
        /*005e*/ 	.byte	0x65, 0x70, 0x5f, 0x73, 0x72, 0x63, 0x2f, 0x69, 0x6e, 0x63, 0x6c, 0x75, 0x64, 0x65, 0x2f, 0x63
        /*006e*/ 	.byte	0x75, 0x74, 0x65, 0x2f, 0x61, 0x74, 0x6f, 0x6d, 0x2f, 0x63, 0x6f, 0x70, 0x79, 0x5f, 0x74, 0x72
        /*007e*/ 	.byte	0x61, 0x69, 0x74, 0x73, 0x5f, 0x73, 0x6d, 0x31, 0x30, 0x30, 0x2e, 0x68, 0x70, 0x70, 0x00
	.type		$str$25,@object
	.size		$str$25,(__unnamed_1 - $str$25)
$str$25:
        /*008d*/ 	.byte	0x28, 0x28, 0x75, 0x69, 0x6e, 0x74, 0x33, 0x32, 0x5f, 0x74, 0x28, 0x74, 0x68, 0x72, 0x65, 0x61
        /*009d*/ 	.byte	0x64, 0x49, 0x64, 0x78, 0x2e, 0x78, 0x29, 0x20, 0x2f, 0x20, 0x33, 0x32, 0x29, 0x20, 0x25, 0x20
        /*00ad*/ 	.byte	0x34, 0x29, 0x20, 0x3d, 0x3d, 0x20, 0x28, 0x28, 0x28, 0x74, 0x6d, 0x65, 0x6d, 0x5f, 0x61, 0x64
        /*00bd*/ 	.byte	0x64, 0x72, 0x20, 0x3e, 0x3e, 0x20, 0x31, 0x36, 0x29, 0x20, 0x2f, 0x20, 0x33, 0x32, 0x29, 0x20
        /*00cd*/ 	.byte	0x25, 0x20, 0x34, 0x29, 0x00
	.type		__unnamed_1,@object
	.size		__unnamed_1,(__unnamed_2 - __unnamed_1)
__unnamed_1:
        /*00d2*/ 	.byte	0x61, 0x75, 0x74, 0x6f, 0x20, 0x63, 0x75, 0x74, 0x65, 0x3a, 0x3a, 0x61, 0x73, 0x5f, 0x70, 0x6f
        /* <DEDUP_REMOVED lines=24> */
        /*0262*/ 	.byte	0x00
	.type		__unnamed_2,@object
	.size		__unnamed_2,(.L_2 - __unnamed_2)
__unnamed_2:
        /* <DEDUP_REMOVED lines=41> */
.L_2:


//--------------------- .nv.shared._ZN7cutlass13device_kernelINS_4gemm6kernel13GemmUniversalIN4cute5tupleIJiiiiEEENS1_10collective13CollectiveMmaINS1_35MainloopSm100TmaUmmaWarpSpecializedILi4ELi2ELi4ENS5_IJNS4_1CILi2EEESB_NSA_ILi1EEEEEEEENS5_IJNSA_ILi64EEENSA_ILi128EEENSA_ILi32EEEEEEaNS5_IJlSC_lEEEaSJ_NS4_8TiledMMAINS4_8MMA_AtomIJNS4_15SM100_MMA_S8_SSIaaiLi64ELi128ELNS4_4UMMA5MajorE0ELSO_0ELNSN_8SaturateE0EEEEEENS4_6LayoutINS5_IJSC_SC_SC_EEENS5_IJNSA_ILi0EEESU_SU_EEEEENS5_IJNS4_10UnderscoreESX_SX_EEEEENS4_23SM90_TMA_LOAD_MULTICASTENS4_14ComposedLayoutINS4_7SwizzleILi1ELi4ELi3EEENS4_18smem_ptr_flag_bitsILi8EEENSS_INS5_IJNSA_ILi8EEESH_EEENS5_IJSH_SC_EEEEEEEvNS4_8identityES10_S1A_vS1B_EENS_8epilogue10collective18CollectiveEpilogueINS1D_23Sm100TmaWarpSpecializedILi2ELi2ELi32ELb0ELb0EEEJSI_NS5_IJNSS_ISF_SC_EES1I_EEEaSJ_aSJ_NS1D_6fusion15FusionCallbacksIS1H_NS1K_17LinearCombinationIaiaiLNS_15FloatRoundStyleE2EEESI_S1J_JEEENS4_5SM1004TMEM4LOAD26SM100_TMEM_LOAD_16dp32b32xENS4_13SM90_TMA_LOADENS11_INS12_ILi2ELi4ELi3EEES15_NSS_INS5_IJS16_SF_EEENS5_IJSF_SC_EEEEEEENS4_39AutoVectorizingCopyWithAssumedAlignmentILi128EEENS4_14SM90_TMA_STOREES1Z_S21_S21_EEEvvEEEEvNT_6ParamsE --------------------------
	.section	.nv.shared._ZN7cutlass13device_kernelINS_4gemm6kernel13GemmUniversalIN4cute5tupleIJiiiiEEENS1_10collective13CollectiveMmaINS1_35MainloopSm100TmaUmmaWarpSpecializedILi4ELi2ELi4ENS5_IJNS4_1CILi2EEESB_NSA_ILi1EEEEEEEENS5_IJNSA_ILi64EEENSA_ILi128EEENSA_ILi32EEEEEEaNS5_IJlSC_lEEEaSJ_NS4_8TiledMMAINS4_8MMA_AtomIJNS4_15SM100_MMA_S8_SSIaaiLi64ELi128ELNS4_4UMMA5MajorE0ELSO_0ELNSN_8SaturateE0EEEEEENS4_6LayoutINS5_IJSC_SC_SC_EEENS5_IJNSA_ILi0EEESU_SU_EEEEENS5_IJNS4_10UnderscoreESX_SX_EEEEENS4_23SM90_TMA_LOAD_MULTICASTENS4_14ComposedLayoutINS4_7SwizzleILi1ELi4ELi3EEENS4_18smem_ptr_flag_bitsILi8EEENSS_INS5_IJNSA_ILi8EEESH_EEENS5_IJSH_SC_EEEEEEEvNS4_8identityES10_S1A_vS1B_EENS_8epilogue10collective18CollectiveEpilogueINS1D_23Sm100TmaWarpSpecializedILi2ELi2ELi32ELb0ELb0EEEJSI_NS5_IJNSS_ISF_SC_EES1I_EEEaSJ_aSJ_NS1D_6fusion15FusionCallbacksIS1H_NS1K_17LinearCombinationIaiaiLNS_15FloatRoundStyleE2EEESI_S1J_JEEENS4_5SM1004TMEM4LOAD26SM100_TMEM_LOAD_16dp32b32xENS4_13SM90_TMA_LOADENS11_INS12_ILi2ELi4ELi3EEES15_NSS_INS5_IJS16_SF_EEENS5_IJSF_SC_EEEEEEENS4_39AutoVectorizingCopyWithAssumedAlignmentILi128EEENS4_14SM90_TMA_STOREES1Z_S21_S21_EEEvvEEEEvNT_6ParamsE,"aw",@nobits
	.sectionflags	@""
	.align	16
	.zero		1024


//--------------------- .nv.shared.reserved.0     --------------------------
	.section	.nv.shared.reserved.0,"aw",@nobits
	.weak		__nv_reservedSMEM_offset_0_alias
	.size		__nv_reservedSMEM_offset_0_alias, 0, 64
	.other		__nv_reservedSMEM_offset_0_alias,@"STO_CUDA_RESERVED_SHARED STV_DEFAULT"
__nv_reservedSMEM_offset_0_alias:
	.zero		0
.nv.shared.reserved.0:
	.zero		64
	.weak		__nv_reservedSMEM_tcgen05_partition
	.type		__nv_reservedSMEM_tcgen05_partition,@object
	.size		__nv_reservedSMEM_tcgen05_partition,(.L_0 - __nv_reservedSMEM_tcgen05_partition)
__nv_reservedSMEM_tcgen05_partition:
	.zero		32
.L_0:


//--------------------- .nv.global                --------------------------
	.section	.nv.global,"aw",@nobits
.nv.global:
	.type		_ZN40_INTERNAL_5b2595c0_4_k_cu_0cf54659_106094cute1_E,@object
	.size		_ZN40_INTERNAL_5b2595c0_4_k_cu_0cf54659_106094cute1_E,(_ZN40_INTERNAL_5b2595c0_4_k_cu_0cf54659_106094cuda3std3__45__cpo6cbeginE - _ZN40_INTERNAL_5b2595c0_4_k_cu_0cf54659_106094cute1_E)
_ZN40_INTERNAL_5b2595c0_4_k_cu_0cf54659_106094cute1_E:
	.zero		1
	.type		_ZN40_INTERNAL_5b2595c0_4_k_cu_0cf54659_106094cuda3std3__45__cpo6cbeginE,@object
	.size		_ZN40_INTERNAL_5b2595c0_4_k_cu_0cf54659_106094cuda3std3__45__cpo6cbeginE,(_ZN40_INTERNAL_5b2595c0_4_k_cu_0cf54659_106094cuda3std3__48in_placeE - _ZN40_INTERNAL_5b2595c0_4_k_cu_0cf54659_106094cuda3std3__45__cpo6cbeginE)
_ZN40_INTERNAL_5b2595c0_4_k_cu_0cf54659_106094cuda3std3__45__cpo6cbeginE:
	.zero		1
	.type		_ZN40_INTERNAL_5b2595c0_4_k_cu_0cf54659_106094cuda3std3__48in_placeE,@object
	.size		_ZN40_INTERNAL_5b2595c0_4_k_cu_0cf54659_106094cuda3std3__48in_placeE,(_ZN40_INTERNAL_5b2595c0_4_k_cu_0cf54659_106094cuda3std6ranges3__45__cpo9iter_moveE - _ZN40_INTERNAL_5b2595c0_4_k_cu_0cf54659_106094cuda3std3__48in_placeE)
_ZN40_INTERNAL_5b2595c0_4_k_cu_0cf54659_106094cuda3std3__48in_placeE:
	.zero		1
	.type		_ZN40_INTERNAL_5b2595c0_4_k_cu_0cf54659_106094cuda3std6ranges3__45__cpo9iter_moveE,@object
	.size		_ZN40_INTERNAL_5b2595c0_4_k_cu_0cf54659_106094cuda3std6ranges3__45__cpo9iter_moveE,(_ZN40_INTERNAL_5b2595c0_4_k_cu_0cf54659_106094cuda3std3__45__cpo5beginE - _ZN40_INTERNAL_5b2595c0_4_k_cu_0cf54659_106094cuda3std6ranges3__45__cpo9iter_moveE)
_ZN40_INTERNAL_5b2595c0_4_k_cu_0cf54659_106094cuda3std6ranges3__45__cpo9iter_moveE:
	.zero		1
	.type		_ZN40_INTERNAL_5b2595c0_4_k_cu_0cf54659_106094cuda3std3__45__cpo5beginE,@object
	.size		_ZN40_INTERNAL_5b2595c0_4_k_cu_0cf54659_106094cuda3std3__45__cpo5beginE,(_ZN40_INTERNAL_5b2595c0_4_k_cu_0cf54659_106094cuda3std3__442_GLOBAL__N__5b2595c0_4_k_cu_0cf54659_106096ignoreE - _ZN40_INTERNAL_5b2595c0_4_k_cu_0cf54659_106094cuda3std3__45__cpo5beginE)
_ZN40_INTERNAL_5b2595c0_4_k_cu_0cf54659_106094cuda3std3__45__cpo5beginE:
	.zero		1
	.type		_ZN40_INTERNAL_5b2595c0_4_k_cu_0cf54659_106094cuda3std3__442_GLOBAL__N__5b2595c0_4_k_cu_0cf54659_106096ignoreE,@object
	.size		_ZN40_INTERNAL_5b2595c0_4_k_cu_0cf54659_106094cuda3std3__442_GLOBAL__N__5b2595c0_4_k_cu_0cf54659_106096ignoreE,(_ZN40_INTERNAL_5b2595c0_4_k_cu_0cf54659_106094cute7productE - _ZN40_INTERNAL_5b2595c0_4_k_cu_0cf54659_106094cuda3std3__442_GLOBAL__N__5b2595c0_4_k_cu_0cf54659_106096ignoreE)
_ZN40_INTERNAL_5b2595c0_4_k_cu_0cf54659_106094cuda3std3__442_GLOBAL__N__5b2595c0_4_k_cu_0cf54659_106096ignoreE:
	.zero		1
	.type		_ZN40_INTERNAL_5b2595c0_4_k_cu_0cf54659_106094cute7productE,@object
	.size		_ZN40_INTERNAL_5b2595c0_4_k_cu_0cf54659_106094cute7productE,(_ZN40_INTERNAL_5b2595c0_4_k_cu_0cf54659_106094cuda3std3__45__cpo3endE - _ZN40_INTERNAL_5b2595c0_4_k_cu_0cf54659_106094cute7productE)
_ZN40_INTERNAL_5b2595c0_4_k_cu_0cf54659_106094cute7productE:
	.zero		1
	.type		_ZN40_INTERNAL_5b2595c0_4_k_cu_0cf54659_106094cuda3std3__45__cpo3endE,@object
	.size		_ZN40_INTERNAL_5b2595c0_4_k_cu_0cf54659_106094cuda3std3__45__cpo3endE,(_ZN40_INTERNAL_5b2595c0_4_k_cu_0cf54659_106094cuda3std3__419piecewise_constructE - _ZN40_INTERNAL_5b2595c0_4_k_cu_0cf54659_106094cuda3std3__45__cpo3endE)
_ZN40_INTERNAL_5b2595c0_4_k_cu_0cf54659_106094cuda3std3__45__cpo3endE:
	.zero		1
	.type		_ZN40_INTERNAL_5b2595c0_4_k_cu_0cf54659_106094cuda3std3__419piecewise_constructE,@object
	.size		_ZN40_INTERNAL_5b2595c0_4_k_cu_0cf54659_106094cuda3std3__419piecewise_constructE,(_ZN40_INTERNAL_5b2595c0_4_k_cu_0cf54659_106094cuda3std3__45__cpo4cendE - _ZN40_INTERNAL_5b2595c0_4_k_cu_0cf54659_106094cuda3std3__419piecewise_constructE)
_ZN40_INTERNAL_5b2595c0_4_k_cu_0cf54659_106094cuda3std3__419piecewise_constructE:
	.zero		1
	.type		_ZN40_INTERNAL_5b2595c0_4_k_cu_0cf54659_106094cuda3std3__45__cpo4cendE,@object
	.size		_ZN40_INTERNAL_5b2595c0_4_k_cu_0cf54659_106094cuda3std3__45__cpo4cendE,(_ZN40_INTERNAL_5b2595c0_4_k_cu_0cf54659_106094cuda3std6ranges3__45__cpo4swapE - _ZN40_INTERNAL_5b2595c0_4_k_cu_0cf54659_106094cuda3std3__45__cpo4cendE)
_ZN40_INTERNAL_5b2595c0_4_k_cu_0cf54659_106094cuda3std3__45__cpo4cendE:
	.zero		1
	.type		_ZN40_INTERNAL_5b2595c0_4_k_cu_0cf54659_106094cuda3std6ranges3__45__cpo4swapE,@object
	.size		_ZN40_INTERNAL_5b2595c0_4_k_cu_0cf54659_106094cuda3std6ranges3__45__cpo4swapE,(.L_10 - _ZN40_INTERNAL_5b2595c0_4_k_cu_0cf54659_106094cuda3std6ranges3__45__cpo4swapE)
_ZN40_INTERNAL_5b2595c0_4_k_cu_0cf54659_106094cuda3std6ranges3__45__cpo4swapE:
	.zero		1
.L_10:


//--------------------- .nv.constant0._ZN7cutlass13device_kernelINS_4gemm6kernel13GemmUniversalIN4cute5tupleIJiiiiEEENS1_10collective13CollectiveMmaINS1_35MainloopSm100TmaUmmaWarpSpecializedILi4ELi2ELi4ENS5_IJNS4_1CILi2EEESB_NSA_ILi1EEEEEEEENS5_IJNSA_ILi64EEENSA_ILi128EEENSA_ILi32EEEEEEaNS5_IJlSC_lEEEaSJ_NS4_8TiledMMAINS4_8MMA_AtomIJNS4_15SM100_MMA_S8_SSIaaiLi64ELi128ELNS4_4UMMA5MajorE0ELSO_0ELNSN_8SaturateE0EEEEEENS4_6LayoutINS5_IJSC_SC_SC_EEENS5_IJNSA_ILi0EEESU_SU_EEEEENS5_IJNS4_10UnderscoreESX_SX_EEEEENS4_23SM90_TMA_LOAD_MULTICASTENS4_14ComposedLayoutINS4_7SwizzleILi1ELi4ELi3EEENS4_18smem_ptr_flag_bitsILi8EEENSS_INS5_IJNSA_ILi8EEESH_EEENS5_IJSH_SC_EEEEEEEvNS4_8identityES10_S1A_vS1B_EENS_8epilogue10collective18CollectiveEpilogueINS1D_23Sm100TmaWarpSpecializedILi2ELi2ELi32ELb0ELb0EEEJSI_NS5_IJNSS_ISF_SC_EES1I_EEEaSJ_aSJ_NS1D_6fusion15FusionCallbacksIS1H_NS1K_17LinearCombinationIaiaiLNS_15FloatRoundStyleE2EEESI_S1J_JEEENS4_5SM1004TMEM4LOAD26SM100_TMEM_LOAD_16dp32b32xENS4_13SM90_TMA_LOADENS11_INS12_ILi2ELi4ELi3EEES15_NSS_INS5_IJS16_SF_EEENS5_IJSF_SC_EEEEEEENS4_39AutoVectorizingCopyWithAssumedAlignmentILi128EEENS4_14SM90_TMA_STOREES1Z_S21_S21_EEEvvEEEEvNT_6ParamsE --------------------------
	.section	.nv.constant0._ZN7cutlass13device_kernelINS_4gemm6kernel13GemmUniversalIN4cute5tupleIJiiiiEEENS1_10collective13CollectiveMmaINS1_35MainloopSm100TmaUmmaWarpSpecializedILi4ELi2ELi4ENS5_IJNS4_1CILi2EEESB_NSA_ILi1EEEEEEEENS5_IJNSA_ILi64EEENSA_ILi128EEENSA_ILi32EEEEEEaNS5_IJlSC_lEEEaSJ_NS4_8TiledMMAINS4_8MMA_AtomIJNS4_15SM100_MMA_S8_SSIaaiLi64ELi128ELNS4_4UMMA5MajorE0ELSO_0ELNSN_8SaturateE0EEEEEENS4_6LayoutINS5_IJSC_SC_SC_EEENS5_IJNSA_ILi0EEESU_SU_EEEEENS5_IJNS4_10UnderscoreESX_SX_EEEEENS4_23SM90_TMA_LOAD_MULTICASTENS4_14ComposedLayoutINS4_7SwizzleILi1ELi4ELi3EEENS4_18smem_ptr_flag_bitsILi8EEENSS_INS5_IJNSA_ILi8EEESH_EEENS5_IJSH_SC_EEEEEEEvNS4_8identityES10_S1A_vS1B_EENS_8epilogue10collective18CollectiveEpilogueINS1D_23Sm100TmaWarpSpecializedILi2ELi2ELi32ELb0ELb0EEEJSI_NS5_IJNSS_ISF_SC_EES1I_EEEaSJ_aSJ_NS1D_6fusion15FusionCallbacksIS1H_NS1K_17LinearCombinationIaiaiLNS_15FloatRoundStyleE2EEESI_S1J_JEEENS4_5SM1004TMEM4LOAD26SM100_TMEM_LOAD_16dp32b32xENS4_13SM90_TMA_LOADENS11_INS12_ILi2ELi4ELi3EEES15_NSS_INS5_IJS16_SF_EEENS5_IJSF_SC_EEEEEEENS4_39AutoVectorizingCopyWithAssumedAlignmentILi128EEENS4_14SM90_TMA_STOREES1Z_S21_S21_EEEvvEEEEvNT_6ParamsE,"a",@progbits
	.sectionflags	@""
	.align	4
.nv.constant0._ZN7cutlass13device_kernelINS_4gemm6kernel13GemmUniversalIN4cute5tupleIJiiiiEEENS1_10collective13CollectiveMmaINS1_35MainloopSm100TmaUmmaWarpSpecializedILi4ELi2ELi4ENS5_IJNS4_1CILi2EEESB_NSA_ILi1EEEEEEEENS5_IJNSA_ILi64EEENSA_ILi128EEENSA_ILi32EEEEEEaNS5_IJlSC_lEEEaSJ_NS4_8TiledMMAINS4_8MMA_AtomIJNS4_15SM100_MMA_S8_SSIaaiLi64ELi128ELNS4_4UMMA5MajorE0ELSO_0ELNSN_8SaturateE0EEEEEENS4_6LayoutINS5_IJSC_SC_SC_EEENS5_IJNSA_ILi0EEESU_SU_EEEEENS5_IJNS4_10UnderscoreESX_SX_EEEEENS4_23SM90_TMA_LOAD_MULTICASTENS4_14ComposedLayoutINS4_7SwizzleILi1ELi4ELi3EEENS4_18smem_ptr_flag_bitsILi8EEENSS_INS5_IJNSA_ILi8EEESH_EEENS5_IJSH_SC_EEEEEEEvNS4_8identityES10_S1A_vS1B_EENS_8epilogue10collective18CollectiveEpilogueINS1D_23Sm100TmaWarpSpecializedILi2ELi2ELi32ELb0ELb0EEEJSI_NS5_IJNSS_ISF_SC_EES1I_EEEaSJ_aSJ_NS1D_6fusion15FusionCallbacksIS1H_NS1K_17LinearCombinationIaiaiLNS_15FloatRoundStyleE2EEESI_S1J_JEEENS4_5SM1004TMEM4LOAD26SM100_TMEM_LOAD_16dp32b32xENS4_13SM90_TMA_LOADENS11_INS12_ILi2ELi4ELi3EEES15_NSS_INS5_IJS16_SF_EEENS5_IJSF_SC_EEEEEEENS4_39AutoVectorizingCopyWithAssumedAlignmentILi128EEENS4_14SM90_TMA_STOREES1Z_S21_S21_EEEvvEEEEvNT_6ParamsE:
	.zero		2944


//--------------------- SYMBOLS --------------------------

	.type		.nv.reservedSmem.offset0,@object
	.size		.nv.reservedSmem.offset0,0x4
	.type		.nv.reservedSmem.cap,@object
	.size		.nv.reservedSmem.cap,0x4
	.type		__assertfail,@function
